//
// Generated by NVIDIA NVVM Compiler
//
// Compiler Build ID: CL-36424714
// Cuda compilation tools, release 13.0, V13.0.88
// Based on NVVM 20.0.0
//

.version 9.0
.target sm_100
.address_size 64

	// .globl	_Z31assign_points_to_cluster_kernelliiPfS_PiS0_Pb

.visible .entry _Z31assign_points_to_cluster_kernelliiPfS_PiS0_Pb(
	.param .u64 _Z31assign_points_to_cluster_kernelliiPfS_PiS0_Pb_param_0,
	.param .u32 _Z31assign_points_to_cluster_kernelliiPfS_PiS0_Pb_param_1,
	.param .u32 _Z31assign_points_to_cluster_kernelliiPfS_PiS0_Pb_param_2,
	.param .u64 .ptr .align 1 _Z31assign_points_to_cluster_kernelliiPfS_PiS0_Pb_param_3,
	.param .u64 .ptr .align 1 _Z31assign_points_to_cluster_kernelliiPfS_PiS0_Pb_param_4,
	.param .u64 .ptr .align 1 _Z31assign_points_to_cluster_kernelliiPfS_PiS0_Pb_param_5,
	.param .u64 .ptr .align 1 _Z31assign_points_to_cluster_kernelliiPfS_PiS0_Pb_param_6,
	.param .u64 .ptr .align 1 _Z31assign_points_to_cluster_kernelliiPfS_PiS0_Pb_param_7
)
{
	.reg .pred 	%p<48>;
	.reg .b16 	%rs<8>;
	.reg .b32 	%r<55>;
	.reg .b32 	%f<117>;
	.reg .b64 	%rd<148>;

	ld.param.u64 	%rd53, [_Z31assign_points_to_cluster_kernelliiPfS_PiS0_Pb_param_0];
	ld.param.u32 	%r14, [_Z31assign_points_to_cluster_kernelliiPfS_PiS0_Pb_param_1];
	ld.param.u32 	%r15, [_Z31assign_points_to_cluster_kernelliiPfS_PiS0_Pb_param_2];
	ld.param.u64 	%rd55, [_Z31assign_points_to_cluster_kernelliiPfS_PiS0_Pb_param_4];
	ld.param.u64 	%rd56, [_Z31assign_points_to_cluster_kernelliiPfS_PiS0_Pb_param_5];
	ld.param.u64 	%rd57, [_Z31assign_points_to_cluster_kernelliiPfS_PiS0_Pb_param_6];
	ld.param.u64 	%rd58, [_Z31assign_points_to_cluster_kernelliiPfS_PiS0_Pb_param_7];
	cvta.to.global.u64 	%rd1, %rd55;
	cvta.to.global.u64 	%rd2, %rd57;
	cvta.to.global.u64 	%rd3, %rd56;
	cvta.to.global.u64 	%rd4, %rd58;
	mov.u32 	%r16, %ctaid.x;
	mov.u32 	%r17, %ntid.x;
	mov.u32 	%r18, %tid.x;
	mad.lo.s32 	%r1, %r16, %r17, %r18;
	setp.ne.s32 	%p1, %r1, 0;
	@%p1 bra 	$L__BB0_14;
	mov.b16 	%rs1, 0;
	st.global.u8 	[%rd4], %rs1;
	cvt.s64.s32 	%rd5, %r14;
	setp.lt.s32 	%p2, %r14, 1;
	@%p2 bra 	$L__BB0_14;
	setp.lt.u32 	%p3, %r14, 16;
	mov.b64 	%rd129, 0;
	@%p3 bra 	$L__BB0_5;
	and.b64  	%rd129, %rd5, 2147483632;
	mov.b64 	%rd127, 0;
$L__BB0_4:
	.pragma "nounroll";
	shl.b64 	%rd61, %rd127, 2;
	add.s64 	%rd62, %rd2, %rd61;
	mov.b32 	%r19, 0;
	st.global.u32 	[%rd62], %r19;
	st.global.u32 	[%rd62+4], %r19;
	st.global.u32 	[%rd62+8], %r19;
	st.global.u32 	[%rd62+12], %r19;
	st.global.u32 	[%rd62+16], %r19;
	st.global.u32 	[%rd62+20], %r19;
	st.global.u32 	[%rd62+24], %r19;
	st.global.u32 	[%rd62+28], %r19;
	st.global.u32 	[%rd62+32], %r19;
	st.global.u32 	[%rd62+36], %r19;
	st.global.u32 	[%rd62+40], %r19;
	st.global.u32 	[%rd62+44], %r19;
	st.global.u32 	[%rd62+48], %r19;
	st.global.u32 	[%rd62+52], %r19;
	st.global.u32 	[%rd62+56], %r19;
	st.global.u32 	[%rd62+60], %r19;
	add.s64 	%rd127, %rd127, 16;
	setp.ne.s64 	%p4, %rd127, %rd129;
	@%p4 bra 	$L__BB0_4;
$L__BB0_5:
	and.b32  	%r20, %r14, 15;
	setp.eq.s32 	%p5, %r20, 0;
	@%p5 bra 	$L__BB0_14;
	and.b64  	%rd63, %rd5, 15;
	add.s64 	%rd64, %rd63, -1;
	setp.lt.u64 	%p6, %rd64, 7;
	@%p6 bra 	$L__BB0_8;
	shl.b64 	%rd65, %rd129, 2;
	add.s64 	%rd66, %rd2, %rd65;
	mov.b32 	%r21, 0;
	st.global.u32 	[%rd66], %r21;
	st.global.u32 	[%rd66+4], %r21;
	st.global.u32 	[%rd66+8], %r21;
	st.global.u32 	[%rd66+12], %r21;
	st.global.u32 	[%rd66+16], %r21;
	st.global.u32 	[%rd66+20], %r21;
	st.global.u32 	[%rd66+24], %r21;
	st.global.u32 	[%rd66+28], %r21;
	add.s64 	%rd129, %rd129, 8;
$L__BB0_8:
	and.b32  	%r22, %r14, 7;
	setp.eq.s32 	%p7, %r22, 0;
	@%p7 bra 	$L__BB0_14;
	and.b64  	%rd67, %rd5, 7;
	add.s64 	%rd68, %rd67, -1;
	setp.lt.u64 	%p8, %rd68, 3;
	@%p8 bra 	$L__BB0_11;
	shl.b64 	%rd69, %rd129, 2;
	add.s64 	%rd70, %rd2, %rd69;
	mov.b32 	%r23, 0;
	st.global.u32 	[%rd70], %r23;
	st.global.u32 	[%rd70+4], %r23;
	st.global.u32 	[%rd70+8], %r23;
	st.global.u32 	[%rd70+12], %r23;
	add.s64 	%rd129, %rd129, 4;
$L__BB0_11:
	and.b32  	%r24, %r14, 3;
	setp.eq.s32 	%p9, %r24, 0;
	@%p9 bra 	$L__BB0_14;
	and.b64  	%rd14, %rd5, 3;
	mov.b64 	%rd132, 0;
$L__BB0_13:
	.pragma "nounroll";
	shl.b64 	%rd72, %rd129, 2;
	add.s64 	%rd73, %rd2, %rd72;
	mov.b32 	%r25, 0;
	st.global.u32 	[%rd73], %r25;
	add.s64 	%rd129, %rd129, 1;
	add.s64 	%rd132, %rd132, 1;
	setp.ne.s64 	%p10, %rd132, %rd14;
	@%p10 bra 	$L__BB0_13;
$L__BB0_14:
	bar.sync 	0;
	cvt.s64.s32 	%rd19, %r15;
	cvt.u64.u32 	%rd74, %r1;
	mul.lo.s64 	%rd133, %rd19, %rd74;
	setp.lt.s32 	%p11, %r15, 1;
	setp.ge.s64 	%p12, %rd133, %rd53;
	or.pred  	%p13, %p11, %p12;
	@%p13 bra 	$L__BB0_46;
	setp.lt.s32 	%p14, %r14, 1;
	add.s64 	%rd75, %rd133, %rd19;
	min.s64 	%rd21, %rd75, %rd53;
	@%p14 bra 	$L__BB0_31;
	and.b32  	%r2, %r14, 7;
	and.b32  	%r3, %r14, 3;
	and.b32  	%r4, %r14, 2147483640;
	and.b32  	%r5, %r14, 1;
	neg.s32 	%r6, %r4;
$L__BB0_17:
	ld.param.u64 	%rd126, [_Z31assign_points_to_cluster_kernelliiPfS_PiS0_Pb_param_3];
	setp.lt.u32 	%p24, %r14, 8;
	shl.b64 	%rd84, %rd133, 3;
	cvta.to.global.u64 	%rd85, %rd126;
	add.s64 	%rd86, %rd85, %rd84;
	ld.global.f32 	%f1, [%rd86];
	ld.global.f32 	%f2, [%rd86+4];
	mov.f32 	%f114, 0f7F7FFFFF;
	mov.b64 	%rd143, 0;
	mov.b32 	%r53, 0;
	@%p24 bra 	$L__BB0_20;
	add.s64 	%rd134, %rd1, 32;
	mov.f32 	%f114, 0f7F7FFFFF;
	mov.b64 	%rd143, 0;
	mov.b64 	%rd135, 7;
	mov.u32 	%r51, %r6;
$L__BB0_19:
	.pragma "nounroll";
	ld.global.f32 	%f12, [%rd134+-32];
	sub.f32 	%f13, %f12, %f1;
	ld.global.f32 	%f14, [%rd134+-28];
	sub.f32 	%f15, %f14, %f2;
	mul.f32 	%f16, %f15, %f15;
	fma.rn.f32 	%f17, %f13, %f13, %f16;
	setp.lt.f32 	%p25, %f17, %f114;
	add.s64 	%rd89, %rd135, -7;
	selp.f32 	%f18, %f17, %f114, %p25;
	selp.b64 	%rd90, %rd89, %rd143, %p25;
	ld.global.f32 	%f19, [%rd134+-24];
	sub.f32 	%f20, %f19, %f1;
	ld.global.f32 	%f21, [%rd134+-20];
	sub.f32 	%f22, %f21, %f2;
	mul.f32 	%f23, %f22, %f22;
	fma.rn.f32 	%f24, %f20, %f20, %f23;
	setp.lt.f32 	%p26, %f24, %f18;
	add.s64 	%rd91, %rd135, -6;
	selp.f32 	%f25, %f24, %f18, %p26;
	selp.b64 	%rd92, %rd91, %rd90, %p26;
	ld.global.f32 	%f26, [%rd134+-16];
	sub.f32 	%f27, %f26, %f1;
	ld.global.f32 	%f28, [%rd134+-12];
	sub.f32 	%f29, %f28, %f2;
	mul.f32 	%f30, %f29, %f29;
	fma.rn.f32 	%f31, %f27, %f27, %f30;
	setp.lt.f32 	%p27, %f31, %f25;
	add.s64 	%rd93, %rd135, -5;
	selp.f32 	%f32, %f31, %f25, %p27;
	selp.b64 	%rd94, %rd93, %rd92, %p27;
	ld.global.f32 	%f33, [%rd134+-8];
	sub.f32 	%f34, %f33, %f1;
	ld.global.f32 	%f35, [%rd134+-4];
	sub.f32 	%f36, %f35, %f2;
	mul.f32 	%f37, %f36, %f36;
	fma.rn.f32 	%f38, %f34, %f34, %f37;
	setp.lt.f32 	%p28, %f38, %f32;
	add.s64 	%rd95, %rd135, -4;
	selp.f32 	%f39, %f38, %f32, %p28;
	selp.b64 	%rd96, %rd95, %rd94, %p28;
	ld.global.f32 	%f40, [%rd134];
	sub.f32 	%f41, %f40, %f1;
	ld.global.f32 	%f42, [%rd134+4];
	sub.f32 	%f43, %f42, %f2;
	mul.f32 	%f44, %f43, %f43;
	fma.rn.f32 	%f45, %f41, %f41, %f44;
	setp.lt.f32 	%p29, %f45, %f39;
	add.s64 	%rd97, %rd135, -3;
	selp.f32 	%f46, %f45, %f39, %p29;
	selp.b64 	%rd98, %rd97, %rd96, %p29;
	ld.global.f32 	%f47, [%rd134+8];
	sub.f32 	%f48, %f47, %f1;
	ld.global.f32 	%f49, [%rd134+12];
	sub.f32 	%f50, %f49, %f2;
	mul.f32 	%f51, %f50, %f50;
	fma.rn.f32 	%f52, %f48, %f48, %f51;
	setp.lt.f32 	%p30, %f52, %f46;
	add.s64 	%rd99, %rd135, -2;
	selp.f32 	%f53, %f52, %f46, %p30;
	selp.b64 	%rd100, %rd99, %rd98, %p30;
	ld.global.f32 	%f54, [%rd134+16];
	sub.f32 	%f55, %f54, %f1;
	ld.global.f32 	%f56, [%rd134+20];
	sub.f32 	%f57, %f56, %f2;
	mul.f32 	%f58, %f57, %f57;
	fma.rn.f32 	%f59, %f55, %f55, %f58;
	setp.lt.f32 	%p31, %f59, %f53;
	add.s64 	%rd101, %rd135, -1;
	selp.f32 	%f60, %f59, %f53, %p31;
	selp.b64 	%rd102, %rd101, %rd100, %p31;
	ld.global.f32 	%f61, [%rd134+24];
	sub.f32 	%f62, %f61, %f1;
	ld.global.f32 	%f63, [%rd134+28];
	sub.f32 	%f64, %f63, %f2;
	mul.f32 	%f65, %f64, %f64;
	fma.rn.f32 	%f66, %f62, %f62, %f65;
	setp.lt.f32 	%p32, %f66, %f60;
	selp.f32 	%f114, %f66, %f60, %p32;
	selp.b64 	%rd143, %rd135, %rd102, %p32;
	add.s32 	%r51, %r51, 8;
	add.s64 	%rd135, %rd135, 8;
	add.s64 	%rd134, %rd134, 64;
	setp.ne.s32 	%p33, %r51, 0;
	mov.u32 	%r53, %r4;
	@%p33 bra 	$L__BB0_19;
$L__BB0_20:
	setp.eq.s32 	%p34, %r2, 0;
	@%p34 bra 	$L__BB0_28;
	add.s32 	%r42, %r2, -1;
	setp.lt.u32 	%p35, %r42, 3;
	@%p35 bra 	$L__BB0_23;
	shl.b32 	%r43, %r53, 1;
	mul.wide.u32 	%rd104, %r43, 4;
	add.s64 	%rd105, %rd1, %rd104;
	ld.global.f32 	%f67, [%rd105];
	sub.f32 	%f68, %f67, %f1;
	ld.global.f32 	%f69, [%rd105+4];
	sub.f32 	%f70, %f69, %f2;
	mul.f32 	%f71, %f70, %f70;
	fma.rn.f32 	%f72, %f68, %f68, %f71;
	setp.lt.f32 	%p36, %f72, %f114;
	cvt.u64.u32 	%rd106, %r53;
	selp.f32 	%f73, %f72, %f114, %p36;
	selp.b64 	%rd107, %rd106, %rd143, %p36;
	add.s32 	%r44, %r53, 1;
	ld.global.f32 	%f74, [%rd105+8];
	sub.f32 	%f75, %f74, %f1;
	ld.global.f32 	%f76, [%rd105+12];
	sub.f32 	%f77, %f76, %f2;
	mul.f32 	%f78, %f77, %f77;
	fma.rn.f32 	%f79, %f75, %f75, %f78;
	setp.lt.f32 	%p37, %f79, %f73;
	cvt.u64.u32 	%rd108, %r44;
	selp.f32 	%f80, %f79, %f73, %p37;
	selp.b64 	%rd109, %rd108, %rd107, %p37;
	add.s32 	%r45, %r53, 2;
	ld.global.f32 	%f81, [%rd105+16];
	sub.f32 	%f82, %f81, %f1;
	ld.global.f32 	%f83, [%rd105+20];
	sub.f32 	%f84, %f83, %f2;
	mul.f32 	%f85, %f84, %f84;
	fma.rn.f32 	%f86, %f82, %f82, %f85;
	setp.lt.f32 	%p38, %f86, %f80;
	cvt.u64.u32 	%rd110, %r45;
	selp.f32 	%f87, %f86, %f80, %p38;
	selp.b64 	%rd111, %rd110, %rd109, %p38;
	add.s32 	%r46, %r53, 3;
	ld.global.f32 	%f88, [%rd105+24];
	sub.f32 	%f89, %f88, %f1;
	ld.global.f32 	%f90, [%rd105+28];
	sub.f32 	%f91, %f90, %f2;
	mul.f32 	%f92, %f91, %f91;
	fma.rn.f32 	%f93, %f89, %f89, %f92;
	setp.lt.f32 	%p39, %f93, %f87;
	cvt.u64.u32 	%rd112, %r46;
	selp.f32 	%f114, %f93, %f87, %p39;
	selp.b64 	%rd143, %rd112, %rd111, %p39;
	add.s32 	%r53, %r53, 4;
$L__BB0_23:
	setp.eq.s32 	%p40, %r3, 0;
	@%p40 bra 	$L__BB0_28;
	setp.eq.s32 	%p41, %r3, 1;
	@%p41 bra 	$L__BB0_26;
	shl.b32 	%r47, %r53, 1;
	mul.wide.u32 	%rd114, %r47, 4;
	add.s64 	%rd115, %rd1, %rd114;
	ld.global.f32 	%f94, [%rd115];
	sub.f32 	%f95, %f94, %f1;
	ld.global.f32 	%f96, [%rd115+4];
	sub.f32 	%f97, %f96, %f2;
	mul.f32 	%f98, %f97, %f97;
	fma.rn.f32 	%f99, %f95, %f95, %f98;
	setp.lt.f32 	%p42, %f99, %f114;
	cvt.u64.u32 	%rd116, %r53;
	selp.f32 	%f100, %f99, %f114, %p42;
	selp.b64 	%rd117, %rd116, %rd143, %p42;
	add.s32 	%r48, %r53, 1;
	ld.global.f32 	%f101, [%rd115+8];
	sub.f32 	%f102, %f101, %f1;
	ld.global.f32 	%f103, [%rd115+12];
	sub.f32 	%f104, %f103, %f2;
	mul.f32 	%f105, %f104, %f104;
	fma.rn.f32 	%f106, %f102, %f102, %f105;
	setp.lt.f32 	%p43, %f106, %f100;
	cvt.u64.u32 	%rd118, %r48;
	selp.f32 	%f114, %f106, %f100, %p43;
	selp.b64 	%rd143, %rd118, %rd117, %p43;
	add.s32 	%r53, %r53, 2;
$L__BB0_26:
	setp.eq.s32 	%p44, %r5, 0;
	@%p44 bra 	$L__BB0_28;
	shl.b32 	%r49, %r53, 1;
	mul.wide.u32 	%rd119, %r49, 4;
	add.s64 	%rd120, %rd1, %rd119;
	ld.global.f32 	%f107, [%rd120];
	sub.f32 	%f108, %f107, %f1;
	ld.global.f32 	%f109, [%rd120+4];
	sub.f32 	%f110, %f109, %f2;
	mul.f32 	%f111, %f110, %f110;
	fma.rn.f32 	%f112, %f108, %f108, %f111;
	setp.lt.f32 	%p45, %f112, %f114;
	cvt.u64.u32 	%rd121, %r53;
	selp.b64 	%rd143, %rd121, %rd143, %p45;
$L__BB0_28:
	shl.b64 	%rd122, %rd133, 2;
	add.s64 	%rd40, %rd3, %rd122;
	ld.global.s32 	%rd123, [%rd40];
	setp.eq.s64 	%p46, %rd143, %rd123;
	@%p46 bra 	$L__BB0_30;
	st.global.u32 	[%rd40], %rd143;
	mov.b16 	%rs7, 1;
	st.global.u8 	[%rd4], %rs7;
$L__BB0_30:
	shl.b64 	%rd124, %rd143, 2;
	add.s64 	%rd125, %rd2, %rd124;
	atom.global.add.u32 	%r50, [%rd125], 1;
	add.s64 	%rd133, %rd133, 1;
	setp.lt.s64 	%p47, %rd133, %rd21;
	@%p47 bra 	$L__BB0_17;
	bra.uni 	$L__BB0_46;
$L__BB0_31:
	add.s64 	%rd76, %rd133, 1;
	max.s64 	%rd42, %rd21, %rd76;
	sub.s64 	%rd77, %rd42, %rd133;
	and.b64  	%rd43, %rd77, 3;
	setp.eq.s64 	%p15, %rd43, 0;
	mov.u64 	%rd146, %rd133;
	@%p15 bra 	$L__BB0_36;
	mov.b64 	%rd145, 0;
	mov.u64 	%rd146, %rd133;
$L__BB0_33:
	.pragma "nounroll";
	shl.b64 	%rd79, %rd146, 2;
	add.s64 	%rd46, %rd3, %rd79;
	ld.global.u32 	%r26, [%rd46];
	setp.eq.s32 	%p16, %r26, 0;
	@%p16 bra 	$L__BB0_35;
	mov.b32 	%r27, 0;
	st.global.u32 	[%rd46], %r27;
	mov.b16 	%rs2, 1;
	st.global.u8 	[%rd4], %rs2;
$L__BB0_35:
	atom.global.add.u32 	%r28, [%rd2], 1;
	add.s64 	%rd146, %rd146, 1;
	add.s64 	%rd145, %rd145, 1;
	setp.ne.s64 	%p17, %rd145, %rd43;
	@%p17 bra 	$L__BB0_33;
$L__BB0_36:
	sub.s64 	%rd80, %rd133, %rd42;
	setp.gt.u64 	%p18, %rd80, -4;
	@%p18 bra 	$L__BB0_46;
$L__BB0_37:
	shl.b64 	%rd81, %rd146, 2;
	add.s64 	%rd51, %rd3, %rd81;
	ld.global.u32 	%r29, [%rd51];
	setp.eq.s32 	%p19, %r29, 0;
	@%p19 bra 	$L__BB0_39;
	mov.b32 	%r30, 0;
	st.global.u32 	[%rd51], %r30;
	mov.b16 	%rs3, 1;
	st.global.u8 	[%rd4], %rs3;
$L__BB0_39:
	atom.global.add.u32 	%r31, [%rd2], 1;
	ld.global.u32 	%r32, [%rd51+4];
	setp.eq.s32 	%p20, %r32, 0;
	@%p20 bra 	$L__BB0_41;
	mov.b32 	%r33, 0;
	st.global.u32 	[%rd51+4], %r33;
	mov.b16 	%rs4, 1;
	st.global.u8 	[%rd4], %rs4;
$L__BB0_41:
	atom.global.add.u32 	%r34, [%rd2], 1;
	ld.global.u32 	%r35, [%rd51+8];
	setp.eq.s32 	%p21, %r35, 0;
	@%p21 bra 	$L__BB0_43;
	mov.b32 	%r36, 0;
	st.global.u32 	[%rd51+8], %r36;
	mov.b16 	%rs5, 1;
	st.global.u8 	[%rd4], %rs5;
$L__BB0_43:
	atom.global.add.u32 	%r37, [%rd2], 1;
	ld.global.u32 	%r38, [%rd51+12];
	setp.eq.s32 	%p22, %r38, 0;
	@%p22 bra 	$L__BB0_45;
	mov.b32 	%r39, 0;
	st.global.u32 	[%rd51+12], %r39;
	mov.b16 	%rs6, 1;
	st.global.u8 	[%rd4], %rs6;
$L__BB0_45:
	atom.global.add.u32 	%r40, [%rd2], 1;
	add.s64 	%rd146, %rd146, 4;
	setp.lt.s64 	%p23, %rd146, %rd21;
	@%p23 bra 	$L__BB0_37;
$L__BB0_46:
	ret;

}
	// .globl	_Z30calculate_new_centroids_kernelliiPfS_PiS0_
.visible .entry _Z30calculate_new_centroids_kernelliiPfS_PiS0_(
	.param .u64 _Z30calculate_new_centroids_kernelliiPfS_PiS0__param_0,
	.param .u32 _Z30calculate_new_centroids_kernelliiPfS_PiS0__param_1,
	.param .u32 _Z30calculate_new_centroids_kernelliiPfS_PiS0__param_2,
	.param .u64 .ptr .align 1 _Z30calculate_new_centroids_kernelliiPfS_PiS0__param_3,
	.param .u64 .ptr .align 1 _Z30calculate_new_centroids_kernelliiPfS_PiS0__param_4,
	.param .u64 .ptr .align 1 _Z30calculate_new_centroids_kernelliiPfS_PiS0__param_5,
	.param .u64 .ptr .align 1 _Z30calculate_new_centroids_kernelliiPfS_PiS0__param_6
)
{
	.reg .pred 	%p<38>;
	.reg .b32 	%r<94>;
	.reg .b32 	%f<103>;
	.reg .b64 	%rd<130>;

	ld.param.u64 	%rd41, [_Z30calculate_new_centroids_kernelliiPfS_PiS0__param_0];
	ld.param.u32 	%r28, [_Z30calculate_new_centroids_kernelliiPfS_PiS0__param_1];
	ld.param.u32 	%r29, [_Z30calculate_new_centroids_kernelliiPfS_PiS0__param_2];
	ld.param.u64 	%rd42, [_Z30calculate_new_centroids_kernelliiPfS_PiS0__param_3];
	ld.param.u64 	%rd43, [_Z30calculate_new_centroids_kernelliiPfS_PiS0__param_4];
	ld.param.u64 	%rd44, [_Z30calculate_new_centroids_kernelliiPfS_PiS0__param_5];
	cvta.to.global.u64 	%rd1, %rd42;
	cvta.to.global.u64 	%rd2, %rd44;
	cvta.to.global.u64 	%rd3, %rd43;
	mov.u32 	%r30, %ctaid.x;
	mov.u32 	%r31, %ntid.x;
	mov.u32 	%r32, %tid.x;
	mad.lo.s32 	%r1, %r30, %r31, %r32;
	setp.eq.s32 	%p2, %r1, 0;
	setp.gt.s32 	%p3, %r28, 0;
	and.pred  	%p1, %p2, %p3;
	not.pred 	%p4, %p1;
	@%p4 bra 	$L__BB1_12;
	and.b32  	%r2, %r28, 7;
	setp.lt.u32 	%p5, %r28, 8;
	mov.b32 	%r89, 0;
	@%p5 bra 	$L__BB1_4;
	and.b32  	%r89, %r28, 2147483640;
	neg.s32 	%r87, %r89;
	add.s64 	%rd120, %rd3, 32;
$L__BB1_3:
	.pragma "nounroll";
	mov.b32 	%r34, 0;
	st.global.u32 	[%rd120+-32], %r34;
	st.global.u32 	[%rd120+-28], %r34;
	st.global.u32 	[%rd120+-24], %r34;
	st.global.u32 	[%rd120+-20], %r34;
	st.global.u32 	[%rd120+-16], %r34;
	st.global.u32 	[%rd120+-12], %r34;
	st.global.u32 	[%rd120+-8], %r34;
	st.global.u32 	[%rd120+-4], %r34;
	st.global.u32 	[%rd120], %r34;
	st.global.u32 	[%rd120+4], %r34;
	st.global.u32 	[%rd120+8], %r34;
	st.global.u32 	[%rd120+12], %r34;
	st.global.u32 	[%rd120+16], %r34;
	st.global.u32 	[%rd120+20], %r34;
	st.global.u32 	[%rd120+24], %r34;
	st.global.u32 	[%rd120+28], %r34;
	add.s32 	%r87, %r87, 8;
	add.s64 	%rd120, %rd120, 64;
	setp.ne.s32 	%p6, %r87, 0;
	@%p6 bra 	$L__BB1_3;
$L__BB1_4:
	setp.eq.s32 	%p7, %r2, 0;
	@%p7 bra 	$L__BB1_12;
	and.b32  	%r8, %r28, 3;
	setp.lt.u32 	%p8, %r2, 4;
	@%p8 bra 	$L__BB1_7;
	shl.b32 	%r35, %r89, 1;
	mul.wide.u32 	%rd46, %r35, 4;
	add.s64 	%rd47, %rd3, %rd46;
	mov.b32 	%r36, 0;
	st.global.u32 	[%rd47], %r36;
	st.global.u32 	[%rd47+4], %r36;
	st.global.u32 	[%rd47+8], %r36;
	st.global.u32 	[%rd47+12], %r36;
	st.global.u32 	[%rd47+16], %r36;
	st.global.u32 	[%rd47+20], %r36;
	st.global.u32 	[%rd47+24], %r36;
	st.global.u32 	[%rd47+28], %r36;
	sub.s32 	%r37, %r35, %r89;
	add.s32 	%r89, %r37, 4;
$L__BB1_7:
	setp.eq.s32 	%p9, %r8, 0;
	@%p9 bra 	$L__BB1_12;
	setp.eq.s32 	%p10, %r8, 1;
	@%p10 bra 	$L__BB1_10;
	shl.b32 	%r38, %r89, 1;
	mul.wide.u32 	%rd48, %r38, 4;
	add.s64 	%rd49, %rd3, %rd48;
	mov.b32 	%r39, 0;
	st.global.u32 	[%rd49], %r39;
	st.global.u32 	[%rd49+4], %r39;
	st.global.u32 	[%rd49+8], %r39;
	st.global.u32 	[%rd49+12], %r39;
	sub.s32 	%r40, %r38, %r89;
	add.s32 	%r89, %r40, 2;
$L__BB1_10:
	and.b32  	%r41, %r28, 1;
	setp.eq.b32 	%p11, %r41, 1;
	not.pred 	%p12, %p11;
	@%p12 bra 	$L__BB1_12;
	shl.b32 	%r42, %r89, 1;
	mul.wide.u32 	%rd50, %r42, 4;
	add.s64 	%rd51, %rd3, %rd50;
	mov.b32 	%r43, 0;
	st.global.u32 	[%rd51], %r43;
	st.global.u32 	[%rd51+4], %r43;
$L__BB1_12:
	bar.sync 	0;
	cvt.s64.s32 	%rd7, %r29;
	cvt.u64.u32 	%rd52, %r1;
	mul.lo.s64 	%rd125, %rd7, %rd52;
	setp.lt.s32 	%p13, %r29, 1;
	setp.ge.s64 	%p14, %rd125, %rd41;
	or.pred  	%p15, %p13, %p14;
	@%p15 bra 	$L__BB1_24;
	add.s64 	%rd53, %rd125, %rd7;
	min.s64 	%rd54, %rd53, %rd41;
	add.s64 	%rd55, %rd125, 1;
	max.s64 	%rd56, %rd54, %rd55;
	sub.s64 	%rd9, %rd56, %rd125;
	sub.s64 	%rd57, %rd125, %rd56;
	setp.gt.u64 	%p16, %rd57, -8;
	@%p16 bra 	$L__BB1_16;
	and.b64  	%rd123, %rd9, -8;
	shl.b64 	%rd58, %rd125, 2;
	add.s64 	%rd59, %rd58, %rd2;
	add.s64 	%rd122, %rd59, 16;
	shl.b64 	%rd60, %rd125, 3;
	add.s64 	%rd61, %rd60, %rd1;
	add.s64 	%rd121, %rd61, 32;
$L__BB1_15:
	.pragma "nounroll";
	ld.param.u64 	%rd115, [_Z30calculate_new_centroids_kernelliiPfS_PiS0__param_4];
	ld.global.u32 	%r44, [%rd122+-16];
	shl.b32 	%r45, %r44, 1;
	cvta.to.global.u64 	%rd62, %rd115;
	mul.wide.s32 	%rd63, %r45, 4;
	add.s64 	%rd64, %rd62, %rd63;
	ld.global.f32 	%f1, [%rd121+-32];
	atom.global.add.f32 	%f2, [%rd64], %f1;
	ld.global.f32 	%f3, [%rd121+-28];
	atom.global.add.f32 	%f4, [%rd64+4], %f3;
	ld.global.u32 	%r46, [%rd122+-12];
	shl.b32 	%r47, %r46, 1;
	mul.wide.s32 	%rd65, %r47, 4;
	add.s64 	%rd66, %rd62, %rd65;
	ld.global.f32 	%f5, [%rd121+-24];
	atom.global.add.f32 	%f6, [%rd66], %f5;
	ld.global.f32 	%f7, [%rd121+-20];
	atom.global.add.f32 	%f8, [%rd66+4], %f7;
	ld.global.u32 	%r48, [%rd122+-8];
	shl.b32 	%r49, %r48, 1;
	mul.wide.s32 	%rd67, %r49, 4;
	add.s64 	%rd68, %rd62, %rd67;
	ld.global.f32 	%f9, [%rd121+-16];
	atom.global.add.f32 	%f10, [%rd68], %f9;
	ld.global.f32 	%f11, [%rd121+-12];
	atom.global.add.f32 	%f12, [%rd68+4], %f11;
	ld.global.u32 	%r50, [%rd122+-4];
	shl.b32 	%r51, %r50, 1;
	mul.wide.s32 	%rd69, %r51, 4;
	add.s64 	%rd70, %rd62, %rd69;
	ld.global.f32 	%f13, [%rd121+-8];
	atom.global.add.f32 	%f14, [%rd70], %f13;
	ld.global.f32 	%f15, [%rd121+-4];
	atom.global.add.f32 	%f16, [%rd70+4], %f15;
	ld.global.u32 	%r52, [%rd122];
	shl.b32 	%r53, %r52, 1;
	mul.wide.s32 	%rd71, %r53, 4;
	add.s64 	%rd72, %rd62, %rd71;
	ld.global.f32 	%f17, [%rd121];
	atom.global.add.f32 	%f18, [%rd72], %f17;
	ld.global.f32 	%f19, [%rd121+4];
	atom.global.add.f32 	%f20, [%rd72+4], %f19;
	ld.global.u32 	%r54, [%rd122+4];
	shl.b32 	%r55, %r54, 1;
	mul.wide.s32 	%rd73, %r55, 4;
	add.s64 	%rd74, %rd62, %rd73;
	ld.global.f32 	%f21, [%rd121+8];
	atom.global.add.f32 	%f22, [%rd74], %f21;
	ld.global.f32 	%f23, [%rd121+12];
	atom.global.add.f32 	%f24, [%rd74+4], %f23;
	ld.global.u32 	%r56, [%rd122+8];
	shl.b32 	%r57, %r56, 1;
	mul.wide.s32 	%rd75, %r57, 4;
	add.s64 	%rd76, %rd62, %rd75;
	ld.global.f32 	%f25, [%rd121+16];
	atom.global.add.f32 	%f26, [%rd76], %f25;
	ld.global.f32 	%f27, [%rd121+20];
	atom.global.add.f32 	%f28, [%rd76+4], %f27;
	ld.global.u32 	%r58, [%rd122+12];
	shl.b32 	%r59, %r58, 1;
	mul.wide.s32 	%rd77, %r59, 4;
	add.s64 	%rd78, %rd62, %rd77;
	ld.global.f32 	%f29, [%rd121+24];
	atom.global.add.f32 	%f30, [%rd78], %f29;
	ld.global.f32 	%f31, [%rd121+28];
	atom.global.add.f32 	%f32, [%rd78+4], %f31;
	add.s64 	%rd125, %rd125, 8;
	add.s64 	%rd123, %rd123, -8;
	add.s64 	%rd122, %rd122, 32;
	add.s64 	%rd121, %rd121, 64;
	setp.ne.s64 	%p17, %rd123, 0;
	@%p17 bra 	$L__BB1_15;
$L__BB1_16:
	and.b64  	%rd22, %rd9, 7;
	setp.eq.s64 	%p18, %rd22, 0;
	@%p18 bra 	$L__BB1_24;
	ld.param.u64 	%rd118, [_Z30calculate_new_centroids_kernelliiPfS_PiS0__param_5];
	ld.param.u64 	%rd116, [_Z30calculate_new_centroids_kernelliiPfS_PiS0__param_4];
	ld.param.u64 	%rd114, [_Z30calculate_new_centroids_kernelliiPfS_PiS0__param_3];
	cvta.to.global.u64 	%rd23, %rd116;
	cvta.to.global.u64 	%rd24, %rd114;
	cvta.to.global.u64 	%rd25, %rd118;
	and.b64  	%rd26, %rd9, 3;
	setp.lt.u64 	%p19, %rd22, 4;
	@%p19 bra 	$L__BB1_19;
	shl.b64 	%rd79, %rd125, 2;
	add.s64 	%rd80, %rd25, %rd79;
	ld.global.u32 	%r60, [%rd80];
	shl.b32 	%r61, %r60, 1;
	mul.wide.s32 	%rd81, %r61, 4;
	add.s64 	%rd82, %rd23, %rd81;
	shl.b64 	%rd83, %rd125, 3;
	add.s64 	%rd84, %rd24, %rd83;
	ld.global.f32 	%f33, [%rd84];
	atom.global.add.f32 	%f34, [%rd82], %f33;
	ld.global.f32 	%f35, [%rd84+4];
	atom.global.add.f32 	%f36, [%rd82+4], %f35;
	ld.global.u32 	%r62, [%rd80+4];
	shl.b32 	%r63, %r62, 1;
	mul.wide.s32 	%rd85, %r63, 4;
	add.s64 	%rd86, %rd23, %rd85;
	ld.global.f32 	%f37, [%rd84+8];
	atom.global.add.f32 	%f38, [%rd86], %f37;
	ld.global.f32 	%f39, [%rd84+12];
	atom.global.add.f32 	%f40, [%rd86+4], %f39;
	ld.global.u32 	%r64, [%rd80+8];
	shl.b32 	%r65, %r64, 1;
	mul.wide.s32 	%rd87, %r65, 4;
	add.s64 	%rd88, %rd23, %rd87;
	ld.global.f32 	%f41, [%rd84+16];
	atom.global.add.f32 	%f42, [%rd88], %f41;
	ld.global.f32 	%f43, [%rd84+20];
	atom.global.add.f32 	%f44, [%rd88+4], %f43;
	ld.global.u32 	%r66, [%rd80+12];
	shl.b32 	%r67, %r66, 1;
	mul.wide.s32 	%rd89, %r67, 4;
	add.s64 	%rd90, %rd23, %rd89;
	ld.global.f32 	%f45, [%rd84+24];
	atom.global.add.f32 	%f46, [%rd90], %f45;
	ld.global.f32 	%f47, [%rd84+28];
	atom.global.add.f32 	%f48, [%rd90+4], %f47;
	add.s64 	%rd125, %rd125, 4;
$L__BB1_19:
	setp.eq.s64 	%p20, %rd26, 0;
	@%p20 bra 	$L__BB1_24;
	setp.eq.s64 	%p21, %rd26, 1;
	@%p21 bra 	$L__BB1_22;
	shl.b64 	%rd91, %rd125, 2;
	add.s64 	%rd92, %rd25, %rd91;
	ld.global.u32 	%r68, [%rd92];
	shl.b32 	%r69, %r68, 1;
	mul.wide.s32 	%rd93, %r69, 4;
	add.s64 	%rd94, %rd23, %rd93;
	shl.b64 	%rd95, %rd125, 3;
	add.s64 	%rd96, %rd24, %rd95;
	ld.global.f32 	%f49, [%rd96];
	atom.global.add.f32 	%f50, [%rd94], %f49;
	ld.global.f32 	%f51, [%rd96+4];
	atom.global.add.f32 	%f52, [%rd94+4], %f51;
	ld.global.u32 	%r70, [%rd92+4];
	shl.b32 	%r71, %r70, 1;
	mul.wide.s32 	%rd97, %r71, 4;
	add.s64 	%rd98, %rd23, %rd97;
	ld.global.f32 	%f53, [%rd96+8];
	atom.global.add.f32 	%f54, [%rd98], %f53;
	ld.global.f32 	%f55, [%rd96+12];
	atom.global.add.f32 	%f56, [%rd98+4], %f55;
	add.s64 	%rd125, %rd125, 2;
$L__BB1_22:
	and.b64  	%rd99, %rd9, 1;
	setp.eq.b64 	%p22, %rd99, 1;
	not.pred 	%p23, %p22;
	@%p23 bra 	$L__BB1_24;
	shl.b64 	%rd100, %rd125, 2;
	add.s64 	%rd101, %rd25, %rd100;
	ld.global.u32 	%r72, [%rd101];
	shl.b32 	%r73, %r72, 1;
	mul.wide.s32 	%rd102, %r73, 4;
	add.s64 	%rd103, %rd23, %rd102;
	shl.b64 	%rd104, %rd125, 3;
	add.s64 	%rd105, %rd24, %rd104;
	ld.global.f32 	%f57, [%rd105];
	atom.global.add.f32 	%f58, [%rd103], %f57;
	ld.global.f32 	%f59, [%rd105+4];
	atom.global.add.f32 	%f60, [%rd103+4], %f59;
$L__BB1_24:
	bar.sync 	0;
	@%p4 bra 	$L__BB1_46;
	ld.param.u64 	%rd119, [_Z30calculate_new_centroids_kernelliiPfS_PiS0__param_6];
	ld.param.u64 	%rd117, [_Z30calculate_new_centroids_kernelliiPfS_PiS0__param_4];
	cvta.to.global.u64 	%rd31, %rd117;
	cvta.to.global.u64 	%rd32, %rd119;
	and.b32  	%r13, %r28, 3;
	setp.lt.u32 	%p25, %r28, 4;
	mov.b32 	%r93, 0;
	@%p25 bra 	$L__BB1_36;
	and.b32  	%r93, %r28, 2147483644;
	add.s64 	%rd129, %rd32, 8;
	neg.s32 	%r91, %r93;
	add.s64 	%rd128, %rd31, 16;
$L__BB1_27:
	.pragma "nounroll";
	ld.global.u32 	%r17, [%rd129+-8];
	setp.lt.s32 	%p26, %r17, 1;
	@%p26 bra 	$L__BB1_29;
	ld.global.f32 	%f61, [%rd128+-16];
	cvt.rn.f32.u32 	%f62, %r17;
	div.rn.f32 	%f63, %f61, %f62;
	st.global.f32 	[%rd128+-16], %f63;
	ld.global.f32 	%f64, [%rd128+-12];
	ld.global.u32 	%r75, [%rd129+-8];
	cvt.rn.f32.s32 	%f65, %r75;
	div.rn.f32 	%f66, %f64, %f65;
	st.global.f32 	[%rd128+-12], %f66;
$L__BB1_29:
	ld.global.u32 	%r18, [%rd129+-4];
	setp.lt.s32 	%p27, %r18, 1;
	@%p27 bra 	$L__BB1_31;
	ld.global.f32 	%f67, [%rd128+-8];
	cvt.rn.f32.u32 	%f68, %r18;
	div.rn.f32 	%f69, %f67, %f68;
	st.global.f32 	[%rd128+-8], %f69;
	ld.global.f32 	%f70, [%rd128+-4];
	ld.global.u32 	%r76, [%rd129+-4];
	cvt.rn.f32.s32 	%f71, %r76;
	div.rn.f32 	%f72, %f70, %f71;
	st.global.f32 	[%rd128+-4], %f72;
$L__BB1_31:
	ld.global.u32 	%r19, [%rd129];
	setp.lt.s32 	%p28, %r19, 1;
	@%p28 bra 	$L__BB1_33;
	ld.global.f32 	%f73, [%rd128];
	cvt.rn.f32.u32 	%f74, %r19;
	div.rn.f32 	%f75, %f73, %f74;
	st.global.f32 	[%rd128], %f75;
	ld.global.f32 	%f76, [%rd128+4];
	ld.global.u32 	%r77, [%rd129];
	cvt.rn.f32.s32 	%f77, %r77;
	div.rn.f32 	%f78, %f76, %f77;
	st.global.f32 	[%rd128+4], %f78;
$L__BB1_33:
	ld.global.u32 	%r20, [%rd129+4];
	setp.lt.s32 	%p29, %r20, 1;
	@%p29 bra 	$L__BB1_35;
	ld.global.f32 	%f79, [%rd128+8];
	cvt.rn.f32.u32 	%f80, %r20;
	div.rn.f32 	%f81, %f79, %f80;
	st.global.f32 	[%rd128+8], %f81;
	ld.global.f32 	%f82, [%rd128+12];
	ld.global.u32 	%r78, [%rd129+4];
	cvt.rn.f32.s32 	%f83, %r78;
	div.rn.f32 	%f84, %f82, %f83;
	st.global.f32 	[%rd128+12], %f84;
$L__BB1_35:
	add.s64 	%rd129, %rd129, 16;
	add.s32 	%r91, %r91, 4;
	add.s64 	%rd128, %rd128, 32;
	setp.ne.s32 	%p30, %r91, 0;
	@%p30 bra 	$L__BB1_27;
$L__BB1_36:
	setp.eq.s32 	%p31, %r13, 0;
	@%p31 bra 	$L__BB1_46;
	setp.eq.s32 	%p32, %r13, 1;
	@%p32 bra 	$L__BB1_43;
	mul.wide.u32 	%rd106, %r93, 4;
	add.s64 	%rd39, %rd32, %rd106;
	ld.global.u32 	%r23, [%rd39];
	setp.lt.s32 	%p33, %r23, 1;
	@%p33 bra 	$L__BB1_40;
	shl.b32 	%r79, %r93, 1;
	mul.wide.u32 	%rd107, %r79, 4;
	add.s64 	%rd108, %rd31, %rd107;
	ld.global.f32 	%f85, [%rd108];
	cvt.rn.f32.u32 	%f86, %r23;
	div.rn.f32 	%f87, %f85, %f86;
	st.global.f32 	[%rd108], %f87;
	ld.global.f32 	%f88, [%rd108+4];
	ld.global.u32 	%r80, [%rd39];
	cvt.rn.f32.s32 	%f89, %r80;
	div.rn.f32 	%f90, %f88, %f89;
	st.global.f32 	[%rd108+4], %f90;
$L__BB1_40:
	ld.global.u32 	%r24, [%rd39+4];
	setp.lt.s32 	%p34, %r24, 1;
	@%p34 bra 	$L__BB1_42;
	shl.b32 	%r81, %r93, 1;
	add.s32 	%r82, %r81, 2;
	mul.wide.u32 	%rd109, %r82, 4;
	add.s64 	%rd110, %rd31, %rd109;
	ld.global.f32 	%f91, [%rd110];
	cvt.rn.f32.u32 	%f92, %r24;
	div.rn.f32 	%f93, %f91, %f92;
	st.global.f32 	[%rd110], %f93;
	ld.global.f32 	%f94, [%rd110+4];
	ld.global.u32 	%r83, [%rd39+4];
	cvt.rn.f32.s32 	%f95, %r83;
	div.rn.f32 	%f96, %f94, %f95;
	st.global.f32 	[%rd110+4], %f96;
$L__BB1_42:
	add.s32 	%r93, %r93, 2;
$L__BB1_43:
	and.b32  	%r84, %r28, 1;
	setp.eq.b32 	%p35, %r84, 1;
	not.pred 	%p36, %p35;
	@%p36 bra 	$L__BB1_46;
	mul.wide.u32 	%rd111, %r93, 4;
	add.s64 	%rd40, %rd32, %rd111;
	ld.global.u32 	%r27, [%rd40];
	setp.lt.s32 	%p37, %r27, 1;
	@%p37 bra 	$L__BB1_46;
	shl.b32 	%r85, %r93, 1;
	mul.wide.u32 	%rd112, %r85, 4;
	add.s64 	%rd113, %rd31, %rd112;
	ld.global.f32 	%f97, [%rd113];
	cvt.rn.f32.u32 	%f98, %r27;
	div.rn.f32 	%f99, %f97, %f98;
	st.global.f32 	[%rd113], %f99;
	ld.global.f32 	%f100, [%rd113+4];
	ld.global.u32 	%r86, [%rd40];
	cvt.rn.f32.s32 	%f101, %r86;
	div.rn.f32 	%f102, %f100, %f101;
	st.global.f32 	[%rd113+4], %f102;
$L__BB1_46:
	ret;

}


// ===== COMPILED SASS (sm_100) =====

	.target	sm_100

	.elftype	@"ET_EXEC"


//--------------------- .note.nv.tkinfo           --------------------------
	.section	.note.nv.tkinfo,"",@"SHT_NOTE"
	.sectionflags	@"SHF_NOTE_NV_TKINFO"
	.tkinfo
        /*0018*/ 	.word	0x00000002
        /*0030*/ 	.string	""
        /*0030*/ 	.string	"ptxas"
        /*0030*/ 	.string	"Cuda compilation tools, release 13.0, V13.0.88"
        /*0030*/ 	.string	"Build cuda_13.0.r13.0/compiler.36424714_0"
        /*0030*/ 	.string	"-arch sm_100 -m 64 "



//--------------------- .note.nv.cuinfo           --------------------------
	.section	.note.nv.cuinfo,"",@"SHT_NOTE"
	.sectionflags	@"SHF_NOTE_NV_CUINFO"
        /*0018*/ 	.short	0x0002
        /*001a*/ 	.short	0x0064
        /*001c*/ 	.short	0x0082
	.zero		2


//--------------------- .nv.info                  --------------------------
	.section	.nv.info,"",@"SHT_CUDA_INFO"
	.align	4


	//----- nvinfo : EIATTR_REGCOUNT
	.align		4
        /*0000*/ 	.byte	0x04, 0x2f
        /*0002*/ 	.short	(.L_1 - .L_0)
	.align		4
.L_0:
        /*0004*/ 	.word	index@(_Z31assign_points_to_cluster_kernelliiPfS_PiS0_Pb)
        /*0008*/ 	.word	0x00000020


	//----- nvinfo : EIATTR_FRAME_SIZE
	.align		4
.L_1:
        /*000c*/ 	.byte	0x04, 0x11
        /*000e*/ 	.short	(.L_3 - .L_2)
	.align		4
.L_2:
        /*0010*/ 	.word	index@(_Z31assign_points_to_cluster_kernelliiPfS_PiS0_Pb)
        /*0014*/ 	.word	0x00000000


	//----- nvinfo : EIATTR_REGCOUNT
	.align		4
.L_3:
        /*0018*/ 	.byte	0x04, 0x2f
        /*001a*/ 	.short	(.L_5 - .L_4)
	.align		4
.L_4:
        /*001c*/ 	.word	index@(_Z30calculate_new_centroids_kernelliiPfS_PiS0_)
        /*0020*/ 	.word	0x0000001e


	//----- nvinfo : EIATTR_FRAME_SIZE
	.align		4
.L_5:
        /*0024*/ 	.byte	0x04, 0x11
        /*0026*/ 	.short	(.L_7 - .L_6)
	.align		4
.L_6:
        /*0028*/ 	.word	index@($__internal_0_$__cuda_sm3x_div_rn_noftz_f32_slowpath)
        /*002c*/ 	.word	0x00000000


	//----- nvinfo : EIATTR_FRAME_SIZE
	.align		4
.L_7:
        /*0030*/ 	.byte	0x04, 0x11
        /*0032*/ 	.short	(.L_9 - .L_8)
	.align		4
.L_8:
        /*0034*/ 	.word	index@(_Z30calculate_new_centroids_kernelliiPfS_PiS0_)
        /*0038*/ 	.word	0x00000000


	//----- nvinfo : EIATTR_MIN_STACK_SIZE
	.align		4
.L_9:
        /*003c*/ 	.byte	0x04, 0x12
        /*003e*/ 	.short	(.L_11 - .L_10)
	.align		4
.L_10:
        /*0040*/ 	.word	index@(_Z30calculate_new_centroids_kernelliiPfS_PiS0_)
        /*0044*/ 	.word	0x00000000


	//----- nvinfo : EIATTR_MIN_STACK_SIZE
	.align		4
.L_11:
        /*0048*/ 	.byte	0x04, 0x12
        /*004a*/ 	.short	(.L_13 - .L_12)
	.align		4
.L_12:
        /*004c*/ 	.word	index@(_Z31assign_points_to_cluster_kernelliiPfS_PiS0_Pb)
        /*0050*/ 	.word	0x00000000
.L_13:


//--------------------- .nv.compat                --------------------------
	.section	.nv.compat,"",@"SHT_CUDA_COMPAT_INFO"
	.align	4
        /*0000*/ 	.byte	0x02, 0x09, 0x00, 0x00, 0x02, 0x02, 0x01, 0x00, 0x02, 0x05, 0x05, 0x00, 0x03, 0x07, 0x01, 0x01
        /*0010*/ 	.byte	0x02, 0x03, 0x00, 0x00, 0x02, 0x06, 0x01, 0x00, 0x04, 0x0b, 0x08, 0x00, 0x01, 0x00, 0x00, 0x00
        /*0020*/ 	.byte	0x00, 0x00, 0x00, 0x00


//--------------------- .nv.info._Z30calculate_new_centroids_kernelliiPfS_PiS0_ --------------------------
	.section	.nv.info._Z30calculate_new_centroids_kernelliiPfS_PiS0_,"",@"SHT_CUDA_INFO"
	.sectionflags	@""
	.align	4


	//----- nvinfo : EIATTR_CUDA_API_VERSION
	.align		4
        /*0000*/ 	.byte	0x04, 0x37
        /*0002*/ 	.short	(.L_15 - .L_14)
.L_14:
        /*0004*/ 	.word	0x00000082


	//----- nvinfo : EIATTR_KPARAM_INFO
	.align		4
.L_15:
        /*0008*/ 	.byte	0x04, 0x17
        /*000a*/ 	.short	(.L_17 - .L_16)
.L_16:
        /*000c*/ 	.word	0x00000000
        /*0010*/ 	.short	0x0006
        /*0012*/ 	.short	0x0028
        /*0014*/ 	.byte	0x00, 0xf5, 0x21, 0x00


	//----- nvinfo : EIATTR_KPARAM_INFO
	.align		4
.L_17:
        /*0018*/ 	.byte	0x04, 0x17
        /*001a*/ 	.short	(.L_19 - .L_18)
.L_18:
        /*001c*/ 	.word	0x00000000
        /*0020*/ 	.short	0x0005
        /*0022*/ 	.short	0x0020
        /*0024*/ 	.byte	0x00, 0xf5, 0x21, 0x00


	//----- nvinfo : EIATTR_KPARAM_INFO
	.align		4
.L_19:
        /*0028*/ 	.byte	0x04, 0x17
        /*002a*/ 	.short	(.L_21 - .L_20)
.L_20:
        /*002c*/ 	.word	0x00000000
        /*0030*/ 	.short	0x0004
        /*0032*/ 	.short	0x0018
        /*0034*/ 	.byte	0x00, 0xf5, 0x21, 0x00


	//----- nvinfo : EIATTR_KPARAM_INFO
	.align		4
.L_21:
        /*0038*/ 	.byte	0x04, 0x17
        /*003a*/ 	.short	(.L_23 - .L_22)
.L_22:
        /*003c*/ 	.word	0x00000000
        /*0040*/ 	.short	0x0003
        /*0042*/ 	.short	0x0010
        /*0044*/ 	.byte	0x00, 0xf5, 0x21, 0x00


	//----- nvinfo : EIATTR_KPARAM_INFO
	.align		4
.L_23:
        /*0048*/ 	.byte	0x04, 0x17
        /*004a*/ 	.short	(.L_25 - .L_24)
.L_24:
        /*004c*/ 	.word	0x00000000
        /*0050*/ 	.short	0x0002
        /*0052*/ 	.short	0x000c
        /*0054*/ 	.byte	0x00, 0xf0, 0x11, 0x00


	//----- nvinfo : EIATTR_KPARAM_INFO
	.align		4
.L_25:
        /*0058*/ 	.byte	0x04, 0x17
        /*005a*/ 	.short	(.L_27 - .L_26)
.L_26:
        /*005c*/ 	.word	0x00000000
        /*0060*/ 	.short	0x0001
        /*0062*/ 	.short	0x0008
        /*0064*/ 	.byte	0x00, 0xf0, 0x11, 0x00


	//----- nvinfo : EIATTR_KPARAM_INFO
	.align		4
.L_27:
        /*0068*/ 	.byte	0x04, 0x17
        /*006a*/ 	.short	(.L_29 - .L_28)
.L_28:
        /*006c*/ 	.word	0x00000000
        /*0070*/ 	.short	0x0000
        /*0072*/ 	.short	0x0000
        /*0074*/ 	.byte	0x00, 0xf0, 0x21, 0x00


	//----- nvinfo : EIATTR_SPARSE_MMA_MASK
	.align		4
.L_29:
        /*0078*/ 	.byte	0x03, 0x50
        /*007a*/ 	.short	0x0000


	//----- nvinfo : EIATTR_MAXREG_COUNT
	.align		4
        /*007c*/ 	.byte	0x03, 0x1b
        /*007e*/ 	.short	0x00ff


	//----- nvinfo : EIATTR_NUM_BARRIERS
	.align		4
        /*0080*/ 	.byte	0x02, 0x4c
        /*0082*/ 	.byte	0x01
	.zero		1


	//----- nvinfo : EIATTR_MERCURY_ISA_VERSION
	.align		4
        /*0084*/ 	.byte	0x03, 0x5f
        /*0086*/ 	.short	0x0101


	//----- nvinfo : EIATTR_VRC_CTA_INIT_COUNT
	.align		4
        /*0088*/ 	.byte	0x02, 0x4a
	.zero		1
	.zero		1


	//----- nvinfo : EIATTR_EXIT_INSTR_OFFSETS
	.align		4
        /*008c*/ 	.byte	0x04, 0x1c
        /*008e*/ 	.short	(.L_31 - .L_30)


	//   ....[0]....
.L_30:
        /*0090*/ 	.word	0x00001250


	//   ....[1]....
        /*0094*/ 	.word	0x00001c20


	//   ....[2]....
        /*0098*/ 	.word	0x00002130


	//   ....[3]....
        /*009c*/ 	.word	0x00002180


	//   ....[4]....
        /*00a0*/ 	.word	0x000023a0


	//----- nvinfo : EIATTR_CRS_STACK_SIZE
	.align		4
.L_31:
        /*00a4*/ 	.byte	0x04, 0x1e
        /*00a6*/ 	.short	(.L_33 - .L_32)
.L_32:
        /*00a8*/ 	.word	0x00000000


	//----- nvinfo : EIATTR_CBANK_PARAM_SIZE
	.align		4
.L_33:
        /*00ac*/ 	.byte	0x03, 0x19
        /*00ae*/ 	.short	0x0030


	//----- nvinfo : EIATTR_PARAM_CBANK
	.align		4
        /*00b0*/ 	.byte	0x04, 0x0a
        /*00b2*/ 	.short	(.L_35 - .L_34)
	.align		4
.L_34:
        /*00b4*/ 	.word	index@(.nv.constant0._Z30calculate_new_centroids_kernelliiPfS_PiS0_)
        /*00b8*/ 	.short	0x0380
        /*00ba*/ 	.short	0x0030


	//----- nvinfo : EIATTR_SW_WAR
	.align		4
.L_35:
        /*00bc*/ 	.byte	0x04, 0x36
        /*00be*/ 	.short	(.L_37 - .L_36)
.L_36:
        /*00c0*/ 	.word	0x00000008
.L_37:


//--------------------- .nv.info._Z31assign_points_to_cluster_kernelliiPfS_PiS0_Pb --------------------------
	.section	.nv.info._Z31assign_points_to_cluster_kernelliiPfS_PiS0_Pb,"",@"SHT_CUDA_INFO"
	.sectionflags	@""
	.align	4


	//----- nvinfo : EIATTR_CUDA_API_VERSION
	.align		4
        /*0000*/ 	.byte	0x04, 0x37
        /*0002*/ 	.short	(.L_39 - .L_38)
.L_38:
        /*0004*/ 	.word	0x00000082


	//----- nvinfo : EIATTR_KPARAM_INFO
	.align		4
.L_39:
        /*0008*/ 	.byte	0x04, 0x17
        /*000a*/ 	.short	(.L_41 - .L_40)
.L_40:
        /*000c*/ 	.word	0x00000000
        /*0010*/ 	.short	0x0007
        /*0012*/ 	.short	0x0030
        /*0014*/ 	.byte	0x00, 0xf5, 0x21, 0x00


	//----- nvinfo : EIATTR_KPARAM_INFO
	.align		4
.L_41:
        /*0018*/ 	.byte	0x04, 0x17
        /*001a*/ 	.short	(.L_43 - .L_42)
.L_42:
        /*001c*/ 	.word	0x00000000
        /*0020*/ 	.short	0x0006
        /*0022*/ 	.short	0x0028
        /*0024*/ 	.byte	0x00, 0xf5, 0x21, 0x00


	//----- nvinfo : EIATTR_KPARAM_INFO
	.align		4
.L_43:
        /*0028*/ 	.byte	0x04, 0x17
        /*002a*/ 	.short	(.L_45 - .L_44)
.L_44:
        /*002c*/ 	.word	0x00000000
        /*0030*/ 	.short	0x0005
        /*0032*/ 	.short	0x0020
        /*0034*/ 	.byte	0x00, 0xf5, 0x21, 0x00


	//----- nvinfo : EIATTR_KPARAM_INFO
	.align		4
.L_45:
        /*0038*/ 	.byte	0x04, 0x17
        /*003a*/ 	.short	(.L_47 - .L_46)
.L_46:
        /*003c*/ 	.word	0x00000000
        /*0040*/ 	.short	0x0004
        /*0042*/ 	.short	0x0018
        /*0044*/ 	.byte	0x00, 0xf5, 0x21, 0x00


	//----- nvinfo : EIATTR_KPARAM_INFO
	.align		4
.L_47:
        /*0048*/ 	.byte	0x04, 0x17
        /*004a*/ 	.short	(.L_49 - .L_48)
.L_48:
        /*004c*/ 	.word	0x00000000
        /*0050*/ 	.short	0x0003
        /*0052*/ 	.short	0x0010
        /*0054*/ 	.byte	0x00, 0xf5, 0x21, 0x00


	//----- nvinfo : EIATTR_KPARAM_INFO
	.align		4
.L_49:
        /*0058*/ 	.byte	0x04, 0x17
        /*005a*/ 	.short	(.L_51 - .L_50)
.L_50:
        /*005c*/ 	.word	0x00000000
        /*0060*/ 	.short	0x0002
        /*0062*/ 	.short	0x000c
        /*0064*/ 	.byte	0x00, 0xf0, 0x11, 0x00


	//----- nvinfo : EIATTR_KPARAM_INFO
	.align		4
.L_51:
        /*0068*/ 	.byte	0x04, 0x17
        /*006a*/ 	.short	(.L_53 - .L_52)
.L_52:
        /*006c*/ 	.word	0x00000000
        /*0070*/ 	.short	0x0001
        /*0072*/ 	.short	0x0008
        /*0074*/ 	.byte	0x00, 0xf0, 0x11, 0x00


	//----- nvinfo : EIATTR_KPARAM_INFO
	.align		4
.L_53:
        /*0078*/ 	.byte	0x04, 0x17
        /*007a*/ 	.short	(.L_55 - .L_54)
.L_54:
        /*007c*/ 	.word	0x00000000
        /*0080*/ 	.short	0x0000
        /*0082*/ 	.short	0x0000
        /*0084*/ 	.byte	0x00, 0xf0, 0x21, 0x00


	//----- nvinfo : EIATTR_SPARSE_MMA_MASK
	.align		4
.L_55:
        /*0088*/ 	.byte	0x03, 0x50
        /*008a*/ 	.short	0x0000


	//----- nvinfo : EIATTR_MAXREG_COUNT
	.align		4
        /*008c*/ 	.byte	0x03, 0x1b
        /*008e*/ 	.short	0x00ff


	//----- nvinfo : EIATTR_NUM_BARRIERS
	.align		4
        /*0090*/ 	.byte	0x02, 0x4c
        /*0092*/ 	.byte	0x01
	.zero		1


	//----- nvinfo : EIATTR_MERCURY_ISA_VERSION
	.align		4
        /*0094*/ 	.byte	0x03, 0x5f
        /*0096*/ 	.short	0x0101


	//----- nvinfo : EIATTR_INT_WARP_WIDE_INSTR_OFFSETS
	.align		4
        /*0098*/ 	.byte	0x04, 0x31
        /*009a*/ 	.short	(.L_57 - .L_56)


	//   ....[0]....
.L_56:
        /*009c*/ 	.word	0x00001860


	//   ....[1]....
        /*00a0*/ 	.word	0x000019d0


	//----- nvinfo : EIATTR_VRC_CTA_INIT_COUNT
	.align		4
.L_57:
        /*00a4*/ 	.byte	0x02, 0x4a
	.zero		1
	.zero		1


	//----- nvinfo : EIATTR_EXIT_INSTR_OFFSETS
	.align		4
        /*00a8*/ 	.byte	0x04, 0x1c
        /*00aa*/ 	.short	(.L_59 - .L_58)


	//   ....[0]....
.L_58:
        /*00ac*/ 	.word	0x00000770


	//   ....[1]....
        /*00b0*/ 	.word	0x000016d0


	//   ....[2]....
        /*00b4*/ 	.word	0x00001990


	//   ....[3]....
        /*00b8*/ 	.word	0x00001c80


	//----- nvinfo : EIATTR_CRS_STACK_SIZE
	.align		4
.L_59:
        /*00bc*/ 	.byte	0x04, 0x1e
        /*00be*/ 	.short	(.L_61 - .L_60)
.L_60:
        /*00c0*/ 	.word	0x00000000


	//----- nvinfo : EIATTR_CBANK_PARAM_SIZE
	.align		4
.L_61:
        /*00c4*/ 	.byte	0x03, 0x19
        /*00c6*/ 	.short	0x0038


	//----- nvinfo : EIATTR_PARAM_CBANK
	.align		4
        /*00c8*/ 	.byte	0x04, 0x0a
        /*00ca*/ 	.short	(.L_63 - .L_62)
	.align		4
.L_62:
        /*00cc*/ 	.word	index@(.nv.constant0._Z31assign_points_to_cluster_kernelliiPfS_PiS0_Pb)
        /*00d0*/ 	.short	0x0380
        /*00d2*/ 	.short	0x0038


	//----- nvinfo : EIATTR_SW_WAR
	.align		4
.L_63:
        /*00d4*/ 	.byte	0x04, 0x36
        /*00d6*/ 	.short	(.L_65 - .L_64)
.L_64:
        /*00d8*/ 	.word	0x00000008
.L_65:


//--------------------- .nv.callgraph             --------------------------
	.section	.nv.callgraph,"",@"SHT_CUDA_CALLGRAPH"
	.align	4
	.sectionentsize	8
	.align		4
        /*0000*/ 	.word	0x00000000
	.align		4
        /*0004*/ 	.word	0xffffffff
	.align		4
        /*0008*/ 	.word	0x00000000
	.align		4
        /*000c*/ 	.word	0xfffffffe
	.align		4
        /*0010*/ 	.word	0x00000000
	.align		4
        /*0014*/ 	.word	0xfffffffd
	.align		4
        /*0018*/ 	.word	0x00000000
	.align		4
        /*001c*/ 	.word	0xfffffffc


//--------------------- .text._Z30calculate_new_centroids_kernelliiPfS_PiS0_ --------------------------
	.section	.text._Z30calculate_new_centroids_kernelliiPfS_PiS0_,"ax",@progbits
	.align	128
        .global         _Z30calculate_new_centroids_kernelliiPfS_PiS0_
        .type           _Z30calculate_new_centroids_kernelliiPfS_PiS0_,@function
        .size           _Z30calculate_new_centroids_kernelliiPfS_PiS0_,(.L_x_65 - _Z30calculate_new_centroids_kernelliiPfS_PiS0_)
        .other          _Z30calculate_new_centroids_kernelliiPfS_PiS0_,@"STO_CUDA_ENTRY STV_DEFAULT"
_Z30calculate_new_centroids_kernelliiPfS_PiS0_:
.text._Z30calculate_new_centroids_kernelliiPfS_PiS0_:
[----:B------:R-:W-:Y:S01]  /*0000*/  LDC R1, c[0x0][0x37c] ;  /* 0x0000df00ff017b82 */ /* 0x000fe20000000800 */
[----:B------:R-:W0:Y:S07]  /*0010*/  S2R R3, SR_TID.X ;  /* 0x0000000000037919 */ /* 0x000e2e0000002100 */
[----:B------:R-:W0:Y:S01]  /*0020*/  S2UR UR4, SR_CTAID.X ;  /* 0x00000000000479c3 */ /* 0x000e220000002500 */
[----:B------:R-:W1:Y:S01]  /*0030*/  LDCU.64 UR8, c[0x0][0x358] ;  /* 0x00006b00ff0877ac */ /* 0x000e620008000a00 */
[----:B------:R-:W-:Y:S06]  /*0040*/  BSSY.RECONVERGENT B0, `(.L_x_0) ;  /* 0x000004d000007945 */ /* 0x000fec0003800200 */
[----:B------:R-:W0:Y:S08]  /*0050*/  LDC R2, c[0x0][0x360] ;  /* 0x0000d800ff027b82 */ /* 0x000e300000000800 */
[----:B------:R-:W2:Y:S01]  /*0060*/  LDC R0, c[0x0][0x388] ;  /* 0x0000e200ff007b82 */ /* 0x000ea20000000800 */
[----:B0-----:R-:W-:Y:S01]  /*0070*/  IMAD R2, R2, UR4, R3 ;  /* 0x0000000402027c24 */ /* 0x001fe2000f8e0203 */
[----:B--2---:R-:W-:-:S04]  /*0080*/  ISETP.GT.AND P0, PT, R0, RZ, PT ;  /* 0x000000ff0000720c */ /* 0x004fc80003f04270 */
[----:B------:R-:W-:-:S13]  /*0090*/  ISETP.EQ.AND P0, PT, R2, RZ, P0 ;  /* 0x000000ff0200720c */ /* 0x000fda0000702270 */
[----:B-1----:R-:W-:Y:S05]  /*00a0*/  @!P0 BRA `(.L_x_1) ;  /* 0x0000000400188947 */ /* 0x002fea0003800000 */
[C---:B------:R-:W-:Y:S01]  /*00b0*/  ISETP.GE.U32.AND P1, PT, R0.reuse, 0x8, PT ;  /* 0x000000080000780c */ /* 0x040fe20003f26070 */
[----:B------:R-:W-:Y:S01]  /*00c0*/  IMAD.MOV.U32 R3, RZ, RZ, RZ ;  /* 0x000000ffff037224 */ /* 0x000fe200078e00ff */
[----:B------:R-:W-:-:S04]  /*00d0*/  LOP3.LUT R9, R0, 0x7, RZ, 0xc0, !PT ;  /* 0x0000000700097812 */ /* 0x000fc800078ec0ff */
[----:B------:R-:W-:-:S07]  /*00e0*/  ISETP.NE.AND P2, PT, R9, RZ, PT ;  /* 0x000000ff0900720c */ /* 0x000fce0003f45270 */
[----:B------:R-:W-:Y:S06]  /*00f0*/  @!P1 BRA `(.L_x_2) ;  /* 0x0000000000789947 */ /* 0x000fec0003800000 */
[----:B------:R-:W0:Y:S01]  /*0100*/  LDCU.64 UR4, c[0x0][0x398] ;  /* 0x00007300ff0477ac */ /* 0x000e220008000a00 */
[----:B------:R-:W-:-:S05]  /*0110*/  LOP3.LUT R3, R0, 0x7ffffff8, RZ, 0xc0, !PT ;  /* 0x7ffffff800037812 */ /* 0x000fca00078ec0ff */
[----:B------:R-:W-:Y:S01]  /*0120*/  IMAD.MOV R6, RZ, RZ, -R3 ;  /* 0x000000ffff067224 */ /* 0x000fe200078e0a03 */
[----:B0-----:R-:W-:-:S04]  /*0130*/  UIADD3 UR4, UP0, UPT, UR4, 0x20, URZ ;  /* 0x0000002004047890 */ /* 0x001fc8000ff1e0ff */
[----:B------:R-:W-:Y:S02]  /*0140*/  UIADD3.X UR5, UPT, UPT, URZ, UR5, URZ, UP0, !UPT ;  /* 0x00000005ff057290 */ /* 0x000fe400087fe4ff */
[----:B------:R-:W-:-:S04]  /*0150*/  IMAD.U32 R7, RZ, RZ, UR4 ;  /* 0x00000004ff077e24 */ /* 0x000fc8000f8e00ff */
[----:B------:R-:W-:-:S07]  /*0160*/  IMAD.U32 R8, RZ, RZ, UR5 ;  /* 0x00000005ff087e24 */ /* 0x000fce000f8e00ff */
.L_x_3:
[----:B0-----:R-:W-:Y:S01]  /*0170*/  IMAD.MOV.U32 R4, RZ, RZ, R7 ;  /* 0x000000ffff047224 */ /* 0x001fe200078e0007 */
[----:B------:R-:W-:Y:S01]  /*0180*/  MOV R5, R8 ;  /* 0x0000000800057202 */ /* 0x000fe20000000f00 */
[----:B------:R-:W-:-:S03]  /*0190*/  VIADD R6, R6, 0x8 ;  /* 0x0000000806067836 */ /* 0x000fc60000000000 */
[----:B------:R-:W-:Y:S01]  /*01a0*/  IADD3 R7, P3, PT, R4, 0x40, RZ ;  /* 0x0000004004077810 */ /* 0x000fe20007f7e0ff */
[----:B------:R0:W-:Y:S01]  /*01b0*/  STG.E desc[UR8][R4.64+-0x20], RZ ;  /* 0xffffe0ff04007986 */ /* 0x0001e2000c101908 */
[----:B------:R-:W-:-:S03]  /*01c0*/  ISETP.NE.AND P1, PT, R6, RZ, PT ;  /* 0x000000ff0600720c */ /* 0x000fc60003f25270 */
[----:B------:R0:W-:Y:S01]  /*01d0*/  STG.E desc[UR8][R4.64+-0x1c], RZ ;  /* 0xffffe4ff04007986 */ /* 0x0001e2000c101908 */
[----:B------:R-:W-:-:S03]  /*01e0*/  IMAD.X R8, RZ, RZ, R5, P3 ;  /* 0x000000ffff087224 */ /* 0x000fc600018e0605 */
[----:B------:R0:W-:Y:S04]  /*01f0*/  STG.E desc[UR8][R4.64+-0x18], RZ ;  /* 0xffffe8ff04007986 */ /* 0x0001e8000c101908 */
        /* <DEDUP_REMOVED lines=12> */
[----:B------:R0:W-:Y:S01]  /*02c0*/  STG.E desc[UR8][R4.64+0x1c], RZ ;  /* 0x00001cff04007986 */ /* 0x0001e2000c101908 */
[----:B------:R-:W-:Y:S05]  /*02d0*/  @P1 BRA `(.L_x_3) ;  /* 0xfffffffc00a41947 */ /* 0x000fea000383ffff */
.L_x_2:
[----:B------:R-:W-:Y:S05]  /*02e0*/  @!P2 BRA `(.L_x_1) ;  /* 0x000000000088a947 */ /* 0x000fea0003800000 */
[----:B------:R-:W-:Y:S02]  /*02f0*/  ISETP.GE.U32.AND P1, PT, R9, 0x4, PT ;  /* 0x000000040900780c */ /* 0x000fe40003f26070 */
[----:B------:R-:W-:-:S04]  /*0300*/  LOP3.LUT R8, R0, 0x3, RZ, 0xc0, !PT ;  /* 0x0000000300087812 */ /* 0x000fc800078ec0ff */
[----:B------:R-:W-:-:S07]  /*0310*/  ISETP.NE.AND P2, PT, R8, RZ, PT ;  /* 0x000000ff0800720c */ /* 0x000fce0003f45270 */
[----:B------:R-:W-:Y:S06]  /*0320*/  @!P1 BRA `(.L_x_4) ;  /* 0x0000000000309947 */ /* 0x000fec0003800000 */
[----:B0-----:R-:W0:Y:S01]  /*0330*/  LDC.64 R4, c[0x0][0x398] ;  /* 0x0000e600ff047b82 */ /* 0x001e220000000a00 */
[----:B------:R-:W-:-:S05]  /*0340*/  IMAD.SHL.U32 R6, R3, 0x2, RZ ;  /* 0x0000000203067824 */ /* 0x000fca00078e00ff */
[C---:B------:R-:W-:Y:S01]  /*0350*/  IADD3 R3, PT, PT, R6.reuse, 0x4, -R3 ;  /* 0x0000000406037810 */ /* 0x040fe20007ffe803 */
[----:B0-----:R-:W-:-:S05]  /*0360*/  IMAD.WIDE.U32 R4, R6, 0x4, R4 ;  /* 0x0000000406047825 */ /* 0x001fca00078e0004 */
[----:B------:R1:W-:Y:S04]  /*0370*/  STG.E desc[UR8][R4.64], RZ ;  /* 0x000000ff04007986 */ /* 0x0003e8000c101908 */
[----:B------:R1:W-:Y:S04]  /*0380*/  STG.E desc[UR8][R4.64+0x4], RZ ;  /* 0x000004ff04007986 */ /* 0x0003e8000c101908 */
[----:B------:R1:W-:Y:S04]  /*0390*/  STG.E desc[UR8][R4.64+0x8], RZ ;  /* 0x000008ff04007986 */ /* 0x0003e8000c101908 */
[----:B------:R1:W-:Y:S04]  /*03a0*/  STG.E desc[UR8][R4.64+0xc], RZ ;  /* 0x00000cff04007986 */ /* 0x0003e8000c101908 */
[----:B------:R1:W-:Y:S04]  /*03b0*/  STG.E desc[UR8][R4.64+0x10], RZ ;  /* 0x000010ff04007986 */ /* 0x0003e8000c101908 */
[----:B------:R1:W-:Y:S04]  /*03c0*/  STG.E desc[UR8][R4.64+0x14], RZ ;  /* 0x000014ff04007986 */ /* 0x0003e8000c101908 */
[----:B------:R1:W-:Y:S04]  /*03d0*/  STG.E desc[UR8][R4.64+0x18], RZ ;  /* 0x000018ff04007986 */ /* 0x0003e8000c101908 */
[----:B------:R1:W-:Y:S02]  /*03e0*/  STG.E desc[UR8][R4.64+0x1c], RZ ;  /* 0x00001cff04007986 */ /* 0x0003e4000c101908 */
.L_x_4:
[----:B------:R-:W-:Y:S05]  /*03f0*/  @!P2 BRA `(.L_x_1) ;  /* 0x000000000044a947 */ /* 0x000fea0003800000 */
[----:B01----:R-:W-:Y:S02]  /*0400*/  LOP3.LUT R4, R0, 0x1, RZ, 0xc0, !PT ;  /* 0x0000000100047812 */ /* 0x003fe400078ec0ff */
[----:B------:R-:W-:Y:S02]  /*0410*/  ISETP.NE.AND P1, PT, R8, 0x1, PT ;  /* 0x000000010800780c */ /* 0x000fe40003f25270 */
[----:B------:R-:W-:-:S13]  /*0420*/  ISETP.NE.U32.AND P2, PT, R4, 0x1, PT ;  /* 0x000000010400780c */ /* 0x000fda0003f45070 */
[----:B------:R-:W0:Y:S01]  /*0430*/  @!P2 LDC.64 R6, c[0x0][0x398] ;  /* 0x0000e600ff06ab82 */ /* 0x000e220000000a00 */
[----:B------:R-:W-:Y:S05]  /*0440*/  @!P1 BRA `(.L_x_5) ;  /* 0x0000000000209947 */ /* 0x000fea0003800000 */
[----:B------:R-:W1:Y:S01]  /*0450*/  LDC.64 R4, c[0x0][0x398] ;  /* 0x0000e600ff047b82 */ /* 0x000e620000000a00 */
[----:B------:R-:W-:-:S05]  /*0460*/  IMAD.SHL.U32 R8, R3, 0x2, RZ ;  /* 0x0000000203087824 */ /* 0x000fca00078e00ff */
[C---:B------:R-:W-:Y:S01]  /*0470*/  IADD3 R3, PT, PT, R8.reuse, 0x2, -R3 ;  /* 0x0000000208037810 */ /* 0x040fe20007ffe803 */
[----:B-1----:R-:W-:-:S05]  /*0480*/  IMAD.WIDE.U32 R4, R8, 0x4, R4 ;  /* 0x0000000408047825 */ /* 0x002fca00078e0004 */
[----:B------:R1:W-:Y:S04]  /*0490*/  STG.E desc[UR8][R4.64], RZ ;  /* 0x000000ff04007986 */ /* 0x0003e8000c101908 */
[----:B------:R1:W-:Y:S04]  /*04a0*/  STG.E desc[UR8][R4.64+0x4], RZ ;  /* 0x000004ff04007986 */ /* 0x0003e8000c101908 */
[----:B------:R1:W-:Y:S04]  /*04b0*/  STG.E desc[UR8][R4.64+0x8], RZ ;  /* 0x000008ff04007986 */ /* 0x0003e8000c101908 */
[----:B------:R1:W-:Y:S02]  /*04c0*/  STG.E desc[UR8][R4.64+0xc], RZ ;  /* 0x00000cff04007986 */ /* 0x0003e4000c101908 */
.L_x_5:
[----:B-1----:R-:W-:-:S05]  /*04d0*/  @!P2 SHF.L.U32 R5, R3, 0x1, RZ ;  /* 0x000000010305a819 */ /* 0x002fca00000006ff */
[----:B0-----:R-:W-:-:S05]  /*04e0*/  @!P2 IMAD.WIDE.U32 R4, R5, 0x4, R6 ;  /* 0x000000040504a825 */ /* 0x001fca00078e0006 */
[----:B------:R2:W-:Y:S04]  /*04f0*/  @!P2 STG.E desc[UR8][R4.64], RZ ;  /* 0x000000ff0400a986 */ /* 0x0005e8000c101908 */
[----:B------:R2:W-:Y:S02]  /*0500*/  @!P2 STG.E desc[UR8][R4.64+0x4], RZ ;  /* 0x000004ff0400a986 */ /* 0x0005e4000c101908 */
.L_x_1:
[----:B------:R-:W-:Y:S05]  /*0510*/  BSYNC.RECONVERGENT B0 ;  /* 0x0000000000007941 */ /* 0x000fea0003800200 */
.L_x_0:
[----:B------:R-:W3:Y:S01]  /*0520*/  LDC R6, c[0x0][0x38c] ;  /* 0x0000e300ff067b82 */ /* 0x000ee20000000800 */
[----:B------:R-:W4:Y:S01]  /*0530*/  LDCU.64 UR4, c[0x0][0x380] ;  /* 0x00007000ff0477ac */ /* 0x000f220008000a00 */
[----:B---3--:R-:W-:Y:S01]  /*0540*/  SHF.R.S32.HI R7, RZ, 0x1f, R6 ;  /* 0x0000001fff077819 */ /* 0x008fe20000011406 */
[----:B012---:R-:W-:-:S04]  /*0550*/  IMAD.WIDE.U32 R4, R2, R6, RZ ;  /* 0x0000000602047225 */ /* 0x007fc800078e00ff */
[----:B------:R-:W-:Y:S01]  /*0560*/  IMAD R3, R7, R2, RZ ;  /* 0x0000000207037224 */ /* 0x000fe200078e02ff */
[----:B------:R-:W-:Y:S01]  /*0570*/  BAR.SYNC.DEFER_BLOCKING 0x0 ;  /* 0x0000000000007b1d */ /* 0x000fe20000010000 */
[----:B----4-:R-:W-:Y:S02]  /*0580*/  ISETP.GE.U32.AND P1, PT, R4, UR4, PT ;  /* 0x0000000404007c0c */ /* 0x010fe4000bf26070 */
[----:B------:R-:W-:-:S05]  /*0590*/  IMAD.IADD R2, R5, 0x1, R3 ;  /* 0x0000000105027824 */ /* 0x000fca00078e0203 */
[----:B------:R-:W-:-:S04]  /*05a0*/  ISETP.GE.AND.EX P1, PT, R2, UR5, PT, P1 ;  /* 0x0000000502007c0c */ /* 0x000fc8000bf26310 */
[----:B------:R-:W-:-:S13]  /*05b0*/  ISETP.LT.OR P1, PT, R6, 0x1, P1 ;  /* 0x000000010600780c */ /* 0x000fda0000f21670 */
[----:B------:R-:W-:Y:S05]  /*05c0*/  @P1 BRA `(.L_x_6) ;  /* 0x0000000c00181947 */ /* 0x000fea0003800000 */
[----:B------:R-:W-:Y:S01]  /*05d0*/  IMAD.MOV.U32 R3, RZ, RZ, R4 ;  /* 0x000000ffff037224 */ /* 0x000fe200078e0004 */
[----:B------:R-:W-:Y:S04]  /*05e0*/  BSSY B0, `(.L_x_7) ;  /* 0x0000067000007945 */ /* 0x000fe80003800000 */
[C---:B------:R-:W-:Y:S02]  /*05f0*/  IADD3 R5, P1, PT, R3.reuse, R6, RZ ;  /* 0x0000000603057210 */ /* 0x040fe40007f3e0ff */
[----:B------:R-:W-:-:S03]  /*0600*/  IADD3 R6, P2, PT, R3, 0x1, RZ ;  /* 0x0000000103067810 */ /* 0x000fc60007f5e0ff */
[--C-:B------:R-:W-:Y:S01]  /*0610*/  IMAD.X R8, R7, 0x1, R2.reuse, P1 ;  /* 0x0000000107087824 */ /* 0x100fe200008e0602 */
[----:B------:R-:W-:Y:S01]  /*0620*/  ISETP.LT.U32.AND P1, PT, R5, UR4, PT ;  /* 0x0000000405007c0c */ /* 0x000fe2000bf21070 */
[----:B------:R-:W-:-:S03]  /*0630*/  IMAD.X R7, RZ, RZ, R2, P2 ;  /* 0x000000ffff077224 */ /* 0x000fc600010e0602 */
[----:B------:R-:W-:-:S04]  /*0640*/  ISETP.LT.AND.EX P1, PT, R8, UR5, PT, P1 ;  /* 0x0000000508007c0c */ /* 0x000fc8000bf21310 */
[----:B------:R-:W-:Y:S02]  /*0650*/  SEL R5, R5, UR4, P1 ;  /* 0x0000000405057c07 */ /* 0x000fe40008800000 */
[----:B------:R-:W-:Y:S02]  /*0660*/  SEL R8, R8, UR5, P1 ;  /* 0x0000000508087c07 */ /* 0x000fe40008800000 */
[----:B------:R-:W-:-:S04]  /*0670*/  ISETP.GT.U32.AND P1, PT, R5, R6, PT ;  /* 0x000000060500720c */ /* 0x000fc80003f24070 */
[----:B------:R-:W-:-:S04]  /*0680*/  ISETP.GT.AND.EX P1, PT, R8, R7, PT, P1 ;  /* 0x000000070800720c */ /* 0x000fc80003f24310 */
[----:B------:R-:W-:Y:S02]  /*0690*/  SEL R6, R5, R6, P1 ;  /* 0x0000000605067207 */ /* 0x000fe40000800000 */
[----:B------:R-:W-:Y:S02]  /*06a0*/  SEL R7, R8, R7, P1 ;  /* 0x0000000708077207 */ /* 0x000fe40000800000 */
[CC--:B------:R-:W-:Y:S02]  /*06b0*/  IADD3 R5, P4, PT, -R6.reuse, R3.reuse, RZ ;  /* 0x0000000306057210 */ /* 0x0c0fe40007f9e1ff */
[----:B------:R-:W-:Y:S02]  /*06c0*/  IADD3 R4, P3, PT, R6, -R3, RZ ;  /* 0x8000000306047210 */ /* 0x000fe40007f7e0ff */
[----:B------:R-:W-:Y:S02]  /*06d0*/  ISETP.GT.U32.AND P2, PT, R5, -0x8, PT ;  /* 0xfffffff80500780c */ /* 0x000fe40003f44070 */
[----:B------:R-:W-:-:S02]  /*06e0*/  IADD3.X R5, PT, PT, ~R7, R2, RZ, P4, !PT ;  /* 0x0000000207057210 */ /* 0x000fc400027fe5ff */
[----:B------:R-:W-:Y:S02]  /*06f0*/  LOP3.LUT R13, R4, 0x7, RZ, 0xc0, !PT ;  /* 0x00000007040d7812 */ /* 0x000fe400078ec0ff */
[----:B------:R-:W-:Y:S01]  /*0700*/  ISETP.GT.U32.AND.EX P2, PT, R5, -0x1, PT, P2 ;  /* 0xffffffff0500780c */ /* 0x000fe20003f44120 */
[----:B------:R-:W-:Y:S01]  /*0710*/  IMAD.X R5, R7, 0x1, ~R2, P3 ;  /* 0x0000000107057824 */ /* 0x000fe200018e0e02 */
[----:B------:R-:W-:-:S04]  /*0720*/  ISETP.NE.U32.AND P1, PT, R13, RZ, PT ;  /* 0x000000ff0d00720c */ /* 0x000fc80003f25070 */
[----:B------:R-:W-:-:S07]  /*0730*/  ISETP.NE.AND.EX P1, PT, RZ, RZ, PT, P1 ;  /* 0x000000ffff00720c */ /* 0x000fce0003f25310 */
[----:B------:R-:W-:Y:S06]  /*0740*/  @P2 BRA `(.L_x_8) ;  /* 0x0000000400402947 */ /* 0x000fec0003800000 */
[----:B------:R-:W0:Y:S01]  /*0750*/  LDCU.64 UR6, c[0x0][0x3a0] ;  /* 0x00007400ff0677ac */ /* 0x000e220008000a00 */
[----:B------:R-:W-:Y:S01]  /*0760*/  LOP3.LUT R12, R4, 0xfffffff8, RZ, 0xc0, !PT ;  /* 0xfffffff8040c7812 */ /* 0x000fe200078ec0ff */
[----:B------:R-:W1:Y:S01]  /*0770*/  LDCU.64 UR10, c[0x0][0x390] ;  /* 0x00007200ff0a77ac */ /* 0x000e620008000a00 */
[C---:B0-----:R-:W-:Y:S02]  /*0780*/  LEA R8, P2, R3.reuse, UR6, 0x2 ;  /* 0x0000000603087c11 */ /* 0x041fe4000f8410ff */
[C---:B-1----:R-:W-:Y:S02]  /*0790*/  LEA R6, P4, R3.reuse, UR10, 0x3 ;  /* 0x0000000a03067c11 */ /* 0x042fe4000f8818ff */
[----:B------:R-:W-:Y:S02]  /*07a0*/  IADD3 R8, P3, PT, R8, 0x10, RZ ;  /* 0x0000001008087810 */ /* 0x000fe40007f7e0ff */
[----:B------:R-:W-:Y:S02]  /*07b0*/  IADD3 R6, P5, PT, R6, 0x20, RZ ;  /* 0x0000002006067810 */ /* 0x000fe40007fbe0ff */
[----:B------:R-:W-:-:S02]  /*07c0*/  LEA.HI.X R9, R3, UR7, R2, 0x2, P2 ;  /* 0x0000000703097c11 */ /* 0x000fc400090f1402 */
[----:B------:R-:W-:-:S03]  /*07d0*/  LEA.HI.X R7, R3, UR11, R2, 0x3, P4 ;  /* 0x0000000b03077c11 */ /* 0x000fc6000a0f1c02 */
[----:B------:R-:W-:Y:S02]  /*07e0*/  IMAD.X R9, RZ, RZ, R9, P3 ;  /* 0x000000ffff097224 */ /* 0x000fe400018e0609 */
[----:B------:R-:W-:-:S07]  /*07f0*/  IMAD.X R7, RZ, RZ, R7, P5 ;  /* 0x000000ffff077224 */ /* 0x000fce00028e0607 */
.L_x_9:
[----:B0-----:R-:W2:Y:S01]  /*0800*/  LDG.E R14, desc[UR8][R8.64+-0x10] ;  /* 0xfffff008080e7981 */ /* 0x001ea2000c1e1900 */
[----:B------:R-:W0:Y:S03]  /*0810*/  LDC.64 R10, c[0x0][0x398] ;  /* 0x0000e600ff0a7b82 */ /* 0x000e260000000a00 */
[----:B------:R-:W3:Y:S01]  /*0820*/  LDG.E R19, desc[UR8][R6.64+-0x20] ;  /* 0xffffe00806137981 */ /* 0x000ee2000c1e1900 */
[----:B------:R-:W-:Y:S05]  /*0830*/  YIELD ;  /* 0x0000000000007946 */ /* 0x000fea0003800000 */
[----:B--2---:R-:W-:-:S04]  /*0840*/  IMAD.SHL.U32 R15, R14, 0x2, RZ ;  /* 0x000000020e0f7824 */ /* 0x004fc800078e00ff */
[----:B0-----:R-:W-:-:S05]  /*0850*/  IMAD.WIDE R14, R15, 0x4, R10 ;  /* 0x000000040f0e7825 */ /* 0x001fca00078e020a */
[----:B---3--:R0:W-:Y:S04]  /*0860*/  REDG.E.ADD.F32.FTZ.RN.STRONG.GPU desc[UR8][R14.64], R19 ;  /* 0x000000130e0079a6 */ /* 0x0081e8000c12f308 */
[----:B------:R-:W2:Y:S04]  /*0870*/  LDG.E R21, desc[UR8][R6.64+-0x1c] ;  /* 0xffffe40806157981 */ /* 0x000ea8000c1e1900 */
[----:B--2---:R1:W-:Y:S04]  /*0880*/  REDG.E.ADD.F32.FTZ.RN.STRONG.GPU desc[UR8][R14.64+0x4], R21 ;  /* 0x000004150e0079a6 */ /* 0x0043e8000c12f308 */
[----:B------:R-:W2:Y:S04]  /*0890*/  LDG.E R16, desc[UR8][R8.64+-0xc] ;  /* 0xfffff40808107981 */ /* 0x000ea8000c1e1900 */
[----:B------:R-:W3:Y:S01]  /*08a0*/  LDG.E R23, desc[UR8][R6.64+-0x18] ;  /* 0xffffe80806177981 */ /* 0x000ee2000c1e1900 */
[----:B--2---:R-:W-:-:S05]  /*08b0*/  SHF.L.U32 R17, R16, 0x1, RZ ;  /* 0x0000000110117819 */ /* 0x004fca00000006ff */
[----:B------:R-:W-:-:S05]  /*08c0*/  IMAD.WIDE R16, R17, 0x4, R10 ;  /* 0x0000000411107825 */ /* 0x000fca00078e020a */
[----:B---3--:R2:W-:Y:S04]  /*08d0*/  REDG.E.ADD.F32.FTZ.RN.STRONG.GPU desc[UR8][R16.64], R23 ;  /* 0x00000017100079a6 */ /* 0x0085e8000c12f308 */
[----:B------:R-:W3:Y:S04]  /*08e0*/  LDG.E R25, desc[UR8][R6.64+-0x14] ;  /* 0xffffec0806197981 */ /* 0x000ee8000c1e1900 */
[----:B---3--:R3:W-:Y:S04]  /*08f0*/  REDG.E.ADD.F32.FTZ.RN.STRONG.GPU desc[UR8][R16.64+0x4], R25 ;  /* 0x00000419100079a6 */ /* 0x0087e8000c12f308 */
[----:B------:R-:W0:Y:S04]  /*0900*/  LDG.E R18, desc[UR8][R8.64+-0x8] ;  /* 0xfffff80808127981 */ /* 0x000e28000c1e1900 */
[----:B------:R-:W4:Y:S01]  /*0910*/  LDG.E R27, desc[UR8][R6.64+-0x10] ;  /* 0xfffff008061b7981 */ /* 0x000f22000c1e1900 */
[----:B0-----:R-:W-:-:S04]  /*0920*/  IMAD.SHL.U32 R19, R18, 0x2, RZ ;  /* 0x0000000212137824 */ /* 0x001fc800078e00ff */
[----:B-1----:R-:W-:-:S05]  /*0930*/  IMAD.WIDE R14, R19, 0x4, R10 ;  /* 0x00000004130e7825 */ /* 0x002fca00078e020a */
[----:B----4-:R0:W-:Y:S04]  /*0940*/  REDG.E.ADD.F32.FTZ.RN.STRONG.GPU desc[UR8][R14.64], R27 ;  /* 0x0000001b0e0079a6 */ /* 0x0101e8000c12f308 */
[----:B------:R-:W4:Y:S04]  /*0950*/  LDG.E R19, desc[UR8][R6.64+-0xc] ;  /* 0xfffff40806137981 */ /* 0x000f28000c1e1900 */
[----:B----4-:R1:W-:Y:S04]  /*0960*/  REDG.E.ADD.F32.FTZ.RN.STRONG.GPU desc[UR8][R14.64+0x4], R19 ;  /* 0x000004130e0079a6 */ /* 0x0103e8000c12f308 */
[----:B------:R-:W4:Y:S04]  /*0970*/  LDG.E R18, desc[UR8][R8.64+-0x4] ;  /* 0xfffffc0808127981 */ /* 0x000f28000c1e1900 */
[----:B--2---:R-:W2:Y:S01]  /*0980*/  LDG.E R23, desc[UR8][R6.64+-0x8] ;  /* 0xfffff80806177981 */ /* 0x004ea2000c1e1900 */
[----:B----4-:R-:W-:-:S04]  /*0990*/  IMAD.SHL.U32 R21, R18, 0x2, RZ ;  /* 0x0000000212157824 */ /* 0x010fc800078e00ff */
[----:B---3--:R-:W-:-:S05]  /*09a0*/  IMAD.WIDE R16, R21, 0x4, R10 ;  /* 0x0000000415107825 */ /* 0x008fca00078e020a */
[----:B--2---:R2:W-:Y:S04]  /*09b0*/  REDG.E.ADD.F32.FTZ.RN.STRONG.GPU desc[UR8][R16.64], R23 ;  /* 0x00000017100079a6 */ /* 0x0045e8000c12f308 */
[----:B------:R-:W3:Y:S04]  /*09c0*/  LDG.E R21, desc[UR8][R6.64+-0x4] ;  /* 0xfffffc0806157981 */ /* 0x000ee8000c1e1900 */
[----:B---3--:R3:W-:Y:S04]  /*09d0*/  REDG.E.ADD.F32.FTZ.RN.STRONG.GPU desc[UR8][R16.64+0x4], R21 ;  /* 0x00000415100079a6 */ /* 0x0087e8000c12f308 */
[----:B------:R-:W4:Y:S04]  /*09e0*/  LDG.E R18, desc[UR8][R8.64] ;  /* 0x0000000808127981 */ /* 0x000f28000c1e1900 */
[----:B0-----:R-:W5:Y:S01]  /*09f0*/  LDG.E R27, desc[UR8][R6.64] ;  /* 0x00000008061b7981 */ /* 0x001f62000c1e1900 */
[----:B----4-:R-:W-:-:S04]  /*0a00*/  IMAD.SHL.U32 R25, R18, 0x2, RZ ;  /* 0x0000000212197824 */ /* 0x010fc800078e00ff */
[----:B-1----:R-:W-:-:S05]  /*0a10*/  IMAD.WIDE R14, R25, 0x4, R10 ;  /* 0x00000004190e7825 */ /* 0x002fca00078e020a */
[----:B-----5:R0:W-:Y:S04]  /*0a20*/  REDG.E.ADD.F32.FTZ.RN.STRONG.GPU desc[UR8][R14.64], R27 ;  /* 0x0000001b0e0079a6 */ /* 0x0201e8000c12f308 */
[----:B------:R-:W4:Y:S04]  /*0a30*/  LDG.E R19, desc[UR8][R6.64+0x4] ;  /* 0x0000040806137981 */ /* 0x000f28000c1e1900 */
[----:B----4-:R1:W-:Y:S04]  /*0a40*/  REDG.E.ADD.F32.FTZ.RN.STRONG.GPU desc[UR8][R14.64+0x4], R19 ;  /* 0x000004130e0079a6 */ /* 0x0103e8000c12f308 */
[----:B------:R-:W2:Y:S04]  /*0a50*/  LDG.E R18, desc[UR8][R8.64+0x4] ;  /* 0x0000040808127981 */ /* 0x000ea8000c1e1900 */
[----:B------:R-:W4:Y:S01]  /*0a60*/  LDG.E R25, desc[UR8][R6.64+0x8] ;  /* 0x0000080806197981 */ /* 0x000f22000c1e1900 */
[----:B--2---:R-:W-:-:S04]  /*0a70*/  IMAD.SHL.U32 R23, R18, 0x2, RZ ;  /* 0x0000000212177824 */ /* 0x004fc800078e00ff */
[----:B---3--:R-:W-:-:S05]  /*0a80*/  IMAD.WIDE R16, R23, 0x4, R10 ;  /* 0x0000000417107825 */ /* 0x008fca00078e020a */
[----:B----4-:R2:W-:Y:S04]  /*0a90*/  REDG.E.ADD.F32.FTZ.RN.STRONG.GPU desc[UR8][R16.64], R25 ;  /* 0x00000019100079a6 */ /* 0x0105e8000c12f308 */
[----:B------:R-:W3:Y:S04]  /*0aa0*/  LDG.E R21, desc[UR8][R6.64+0xc] ;  /* 0x00000c0806157981 */ /* 0x000ee8000c1e1900 */
[----:B---3--:R3:W-:Y:S04]  /*0ab0*/  REDG.E.ADD.F32.FTZ.RN.STRONG.GPU desc[UR8][R16.64+0x4], R21 ;  /* 0x00000415100079a6 */ /* 0x0087e8000c12f308 */
[----:B------:R-:W4:Y:S04]  /*0ac0*/  LDG.E R18, desc[UR8][R8.64+0x8] ;  /* 0x0000080808127981 */ /* 0x000f28000c1e1900 */
[----:B0-----:R-:W5:Y:S01]  /*0ad0*/  LDG.E R27, desc[UR8][R6.64+0x10] ;  /* 0x00001008061b7981 */ /* 0x001f62000c1e1900 */
[----:B----4-:R-:W-:-:S05]  /*0ae0*/  SHF.L.U32 R23, R18, 0x1, RZ ;  /* 0x0000000112177819 */ /* 0x010fca00000006ff */
[----:B-1----:R-:W-:-:S05]  /*0af0*/  IMAD.WIDE R14, R23, 0x4, R10 ;  /* 0x00000004170e7825 */ /* 0x002fca00078e020a */
[----:B-----5:R0:W-:Y:S04]  /*0b00*/  REDG.E.ADD.F32.FTZ.RN.STRONG.GPU desc[UR8][R14.64], R27 ;  /* 0x0000001b0e0079a6 */ /* 0x0201e8000c12f308 */
[----:B------:R-:W4:Y:S04]  /*0b10*/  LDG.E R19, desc[UR8][R6.64+0x14] ;  /* 0x0000140806137981 */ /* 0x000f28000c1e1900 */
[----:B----4-:R0:W-:Y:S04]  /*0b20*/  REDG.E.ADD.F32.FTZ.RN.STRONG.GPU desc[UR8][R14.64+0x4], R19 ;  /* 0x000004130e0079a6 */ /* 0x0101e8000c12f308 */
[----:B------:R-:W4:Y:S04]  /*0b30*/  LDG.E R18, desc[UR8][R8.64+0xc] ;  /* 0x00000c0808127981 */ /* 0x000f28000c1e1900 */
[----:B--2---:R-:W2:Y:S01]  /*0b40*/  LDG.E R25, desc[UR8][R6.64+0x18] ;  /* 0x0000180806197981 */ /* 0x004ea2000c1e1900 */
[----:B------:R-:W-:Y:S01]  /*0b50*/  IADD3 R12, P2, PT, R12, -0x8, RZ ;  /* 0xfffffff80c0c7810 */ /* 0x000fe20007f5e0ff */
[----:B----4-:R-:W-:-:S04]  /*0b60*/  IMAD.SHL.U32 R23, R18, 0x2, RZ ;  /* 0x0000000212177824 */ /* 0x010fc800078e00ff */
[----:B------:R-:W-:-:S05]  /*0b70*/  IMAD.WIDE R10, R23, 0x4, R10 ;  /* 0x00000004170a7825 */ /* 0x000fca00078e020a */
[----:B--2---:R0:W-:Y:S04]  /*0b80*/  REDG.E.ADD.F32.FTZ.RN.STRONG.GPU desc[UR8][R10.64], R25 ;  /* 0x000000190a0079a6 */ /* 0x0041e8000c12f308 */
[----:B---3--:R1:W2:Y:S01]  /*0b90*/  LDG.E R17, desc[UR8][R6.64+0x1c] ;  /* 0x00001c0806117981 */ /* 0x0082a2000c1e1900 */
[----:B------:R-:W-:Y:S02]  /*0ba0*/  IADD3.X R5, PT, PT, R5, -0x1, RZ, P2, !PT ;  /* 0xffffffff05057810 */ /* 0x000fe400017fe4ff */
[----:B------:R-:W-:-:S04]  /*0bb0*/  ISETP.NE.U32.AND P2, PT, R12, RZ, PT ;  /* 0x000000ff0c00720c */ /* 0x000fc80003f45070 */
[----:B------:R-:W-:Y:S02]  /*0bc0*/  ISETP.NE.AND.EX P2, PT, R5, RZ, PT, P2 ;  /* 0x000000ff0500720c */ /* 0x000fe40003f45320 */
[----:B------:R-:W-:Y:S02]  /*0bd0*/  IADD3 R3, P3, PT, R3, 0x8, RZ ;  /* 0x0000000803037810 */ /* 0x000fe40007f7e0ff */
[----:B------:R-:W-:Y:S02]  /*0be0*/  IADD3 R8, P4, PT, R8, 0x20, RZ ;  /* 0x0000002008087810 */ /* 0x000fe40007f9e0ff */
[----:B-1----:R-:W-:Y:S01]  /*0bf0*/  IADD3 R6, P5, PT, R6, 0x40, RZ ;  /* 0x0000004006067810 */ /* 0x002fe20007fbe0ff */
[----:B------:R-:W-:Y:S02]  /*0c00*/  IMAD.X R2, RZ, RZ, R2, P3 ;  /* 0x000000ffff027224 */ /* 0x000fe400018e0602 */
[----:B------:R-:W-:Y:S02]  /*0c10*/  IMAD.X R9, RZ, RZ, R9, P4 ;  /* 0x000000ffff097224 */ /* 0x000fe400020e0609 */
[----:B------:R-:W-:Y:S01]  /*0c20*/  IMAD.X R7, RZ, RZ, R7, P5 ;  /* 0x000000ffff077224 */ /* 0x000fe200028e0607 */
[----:B--2---:R0:W-:Y:S01]  /*0c30*/  REDG.E.ADD.F32.FTZ.RN.STRONG.GPU desc[UR8][R10.64+0x4], R17 ;  /* 0x000004110a0079a6 */ /* 0x0041e2000c12f308 */
[----:B------:R-:W-:Y:S06]  /*0c40*/  @P2 BRA `(.L_x_9) ;  /* 0xfffffff800ec2947 */ /* 0x000fec000383ffff */
.L_x_8:
[----:B------:R-:W-:Y:S05]  /*0c50*/  BSYNC B0 ;  /* 0x0000000000007941 */ /* 0x000fea0003800000 */
.L_x_7:
[----:B------:R-:W-:Y:S05]  /*0c60*/  @!P1 BRA `(.L_x_6) ;  /* 0x0000000400709947 */ /* 0x000fea0003800000 */
[----:B------:R-:W-:Y:S01]  /*0c70*/  ISETP.GE.U32.AND P1, PT, R13, 0x4, PT ;  /* 0x000000040d00780c */ /* 0x000fe20003f26070 */
[----:B------:R-:W-:Y:S01]  /*0c80*/  BSSY.RECONVERGENT B0, `(.L_x_10) ;  /* 0x000002b000007945 */ /* 0x000fe20003800200 */
[----:B------:R-:W-:Y:S02]  /*0c90*/  LOP3.LUT R18, R4, 0x3, RZ, 0xc0, !PT ;  /* 0x0000000304127812 */ /* 0x000fe400078ec0ff */
[----:B------:R-:W-:Y:S02]  /*0ca0*/  ISETP.GE.U32.AND.EX P1, PT, RZ, RZ, PT, P1 ;  /* 0x000000ffff00720c */ /* 0x000fe40003f26110 */
[----:B------:R-:W-:-:S04]  /*0cb0*/  ISETP.NE.U32.AND P2, PT, R18, RZ, PT ;  /* 0x000000ff1200720c */ /* 0x000fc80003f45070 */
[----:B------:R-:W-:-:S07]  /*0cc0*/  ISETP.NE.AND.EX P2, PT, RZ, RZ, PT, P2 ;  /* 0x000000ffff00720c */ /* 0x000fce0003f45320 */
[----:B------:R-:W-:Y:S06]  /*0cd0*/  @!P1 BRA `(.L_x_11) ;  /* 0x0000000000949947 */ /* 0x000fec0003800000 */
[----:B------:R-:W0:Y:S01]  /*0ce0*/  LDCU.64 UR6, c[0x0][0x3a0] ;  /* 0x00007400ff0677ac */ /* 0x000e220008000a00 */
[----:B------:R-:W1:Y:S01]  /*0cf0*/  LDC.64 R8, c[0x0][0x398] ;  /* 0x0000e600ff087b82 */ /* 0x000e620000000a00 */
[----:B------:R-:W2:Y:S01]  /*0d00*/  LDCU.64 UR10, c[0x0][0x390] ;  /* 0x00007200ff0a77ac */ /* 0x000ea20008000a00 */
[----:B0-----:R-:W-:-:S04]  /*0d10*/  LEA R10, P1, R3, UR6, 0x2 ;  /* 0x00000006030a7c11 */ /* 0x001fc8000f8210ff */
[C---:B------:R-:W-:Y:S02]  /*0d20*/  LEA.HI.X R11, R3.reuse, UR7, R2, 0x2, P1 ;  /* 0x00000007030b7c11 */ /* 0x040fe400088f1402 */
[----:B--2---:R-:W-:-:S03]  /*0d30*/  LEA R6, P1, R3, UR10, 0x3 ;  /* 0x0000000a03067c11 */ /* 0x004fc6000f8218ff */
[----:B------:R-:W2:Y:S01]  /*0d40*/  LDG.E R5, desc[UR8][R10.64] ;  /* 0x000000080a057981 */ /* 0x000ea2000c1e1900 */
[----:B------:R-:W-:-:S05]  /*0d50*/  LEA.HI.X R7, R3, UR11, R2, 0x3, P1 ;  /* 0x0000000b03077c11 */ /* 0x000fca00088f1c02 */
[----:B------:R-:W3:Y:S01]  /*0d60*/  LDG.E R17, desc[UR8][R6.64] ;  /* 0x0000000806117981 */ /* 0x000ee2000c1e1900 */
[----:B--2---:R-:W-:-:S05]  /*0d70*/  SHF.L.U32 R5, R5, 0x1, RZ ;  /* 0x0000000105057819 */ /* 0x004fca00000006ff */
[----:B-1----:R-:W-:-:S05]  /*0d80*/  IMAD.WIDE R12, R5, 0x4, R8 ;  /* 0x00000004050c7825 */ /* 0x002fca00078e0208 */
[----:B---3--:R0:W-:Y:S04]  /*0d90*/  REDG.E.ADD.F32.FTZ.RN.STRONG.GPU desc[UR8][R12.64], R17 ;  /* 0x000000110c0079a6 */ /* 0x0081e8000c12f308 */
[----:B------:R-:W2:Y:S04]  /*0da0*/  LDG.E R5, desc[UR8][R6.64+0x4] ;  /* 0x0000040806057981 */ /* 0x000ea8000c1e1900 */
[----:B--2---:R1:W-:Y:S04]  /*0db0*/  REDG.E.ADD.F32.FTZ.RN.STRONG.GPU desc[UR8][R12.64+0x4], R5 ;  /* 0x000004050c0079a6 */ /* 0x0043e8000c12f308 */
[----:B------:R-:W2:Y:S04]  /*0dc0*/  LDG.E R14, desc[UR8][R10.64+0x4] ;  /* 0x000004080a0e7981 */ /* 0x000ea8000c1e1900 */
[----:B------:R-:W3:Y:S01]  /*0dd0*/  LDG.E R19, desc[UR8][R6.64+0x8] ;  /* 0x0000080806137981 */ /* 0x000ee2000c1e1900 */
[----:B--2---:R-:W-:-:S04]  /*0de0*/  IMAD.SHL.U32 R15, R14, 0x2, RZ ;  /* 0x000000020e0f7824 */ /* 0x004fc800078e00ff */
        /* <DEDUP_REMOVED lines=14> */
[----:B------:R-:W-:-:S05]  /*0ed0*/  IMAD.WIDE R8, R17, 0x4, R8 ;  /* 0x0000000411087825 */ /* 0x000fca00078e0208 */
[----:B--2---:R1:W-:Y:S04]  /*0ee0*/  REDG.E.ADD.F32.FTZ.RN.STRONG.GPU desc[UR8][R8.64], R19 ;  /* 0x00000013080079a6 */ /* 0x0043e8000c12f308 */
[----:B---3--:R-:W2:Y:S01]  /*0ef0*/  LDG.E R15, desc[UR8][R6.64+0x1c] ;  /* 0x00001c08060f7981 */ /* 0x008ea2000c1e1900 */
[----:B------:R-:W-:-:S03]  /*0f00*/  IADD3 R3, P1, PT, R3, 0x4, RZ ;  /* 0x0000000403037810 */ /* 0x000fc60007f3e0ff */
[----:B--2---:R1:W-:Y:S02]  /*0f10*/  REDG.E.ADD.F32.FTZ.RN.STRONG.GPU desc[UR8][R8.64+0x4], R15 ;  /* 0x0000040f080079a6 */ /* 0x0043e4000c12f308 */
[----:B------:R-:W-:-:S08]  /*0f20*/  IMAD.X R2, RZ, RZ, R2, P1 ;  /* 0x000000ffff027224 */ /* 0x000fd000008e0602 */
.L_x_11:
[----:B------:R-:W-:Y:S05]  /*0f30*/  BSYNC.RECONVERGENT B0 ;  /* 0x0000000000007941 */ /* 0x000fea0003800200 */
.L_x_10:
[----:B------:R-:W-:Y:S05]  /*0f40*/  @!P2 BRA `(.L_x_6) ;  /* 0x0000000000b8a947 */ /* 0x000fea0003800000 */
[----:B------:R-:W-:Y:S01]  /*0f50*/  ISETP.NE.U32.AND P1, PT, R18, 0x1, PT ;  /* 0x000000011200780c */ /* 0x000fe20003f25070 */
[----:B------:R-:W-:Y:S01]  /*0f60*/  BSSY.RECONVERGENT B0, `(.L_x_12) ;  /* 0x000001d000007945 */ /* 0x000fe20003800200 */
[----:B------:R-:W-:Y:S02]  /*0f70*/  LOP3.LUT R4, R4, 0x1, RZ, 0xc0, !PT ;  /* 0x0000000104047812 */ /* 0x000fe400078ec0ff */
[----:B------:R-:W-:Y:S02]  /*0f80*/  ISETP.NE.AND.EX P1, PT, RZ, RZ, PT, P1 ;  /* 0x000000ffff00720c */ /* 0x000fe40003f25310 */
[----:B------:R-:W-:-:S04]  /*0f90*/  ISETP.NE.U32.AND P2, PT, R4, 0x1, PT ;  /* 0x000000010400780c */ /* 0x000fc80003f45070 */
[----:B------:R-:W-:-:S07]  /*0fa0*/  ISETP.NE.U32.AND.EX P2, PT, RZ, RZ, PT, P2 ;  /* 0x000000ffff00720c */ /* 0x000fce0003f45120 */
[----:B------:R-:W-:Y:S06]  /*0fb0*/  @!P1 BRA `(.L_x_13) ;  /* 0x00000000005c9947 */ /* 0x000fec0003800000 */
[----:B------:R-:W0:Y:S01]  /*0fc0*/  LDCU.64 UR6, c[0x0][0x3a0] ;  /* 0x00007400ff0677ac */ /* 0x000e220008000a00 */
[----:B-1----:R-:W1:Y:S01]  /*0fd0*/  LDC.64 R8, c[0x0][0x398] ;  /* 0x0000e600ff087b82 */ /* 0x002e620000000a00 */
        /* <DEDUP_REMOVED lines=10> */
[----:B------:R-:W3:Y:S04]  /*1080*/  LDG.E R15, desc[UR8][R4.64+0x4] ;  /* 0x00000408040f7981 */ /* 0x000ee8000c1e1900 */
[----:B---3--:R2:W-:Y:S04]  /*1090*/  REDG.E.ADD.F32.FTZ.RN.STRONG.GPU desc[UR8][R6.64+0x4], R15 ;  /* 0x0000040f060079a6 */ /* 0x0085e8000c12f308 */
[----:B------:R-:W3:Y:S04]  /*10a0*/  LDG.E R12, desc[UR8][R10.64+0x4] ;  /* 0x000004080a0c7981 */ /* 0x000ee8000c1e1900 */
[----:B------:R-:W4:Y:S01]  /*10b0*/  LDG.E R19, desc[UR8][R4.64+0x8] ;  /* 0x0000080804137981 */ /* 0x000f22000c1e1900 */
[----:B---3--:R-:W-:-:S04]  /*10c0*/  IMAD.SHL.U32 R17, R12, 0x2, RZ ;  /* 0x000000020c117824 */ /* 0x008fc800078e00ff */
[----:B------:R-:W-:-:S05]  /*10d0*/  IMAD.WIDE R8, R17, 0x4, R8 ;  /* 0x0000000411087825 */ /* 0x000fca00078e0208 */
[----:B----4-:R2:W-:Y:S04]  /*10e0*/  REDG.E.ADD.F32.FTZ.RN.STRONG.GPU desc[UR8][R8.64], R19 ;  /* 0x00000013080079a6 */ /* 0x0105e8000c12f308 */
[----:B------:R-:W3:Y:S01]  /*10f0*/  LDG.E R17, desc[UR8][R4.64+0xc] ;  /* 0x00000c0804117981 */ /* 0x000ee2000c1e1900 */
[----:B------:R-:W-:-:S03]  /*1100*/  IADD3 R3, P1, PT, R3, 0x2, RZ ;  /* 0x0000000203037810 */ /* 0x000fc60007f3e0ff */
[----:B---3--:R2:W-:Y:S02]  /*1110*/  REDG.E.ADD.F32.FTZ.RN.STRONG.GPU desc[UR8][R8.64+0x4], R17 ;  /* 0x00000411080079a6 */ /* 0x0085e4000c12f308 */
[----:B------:R-:W-:-:S08]  /*1120*/  IMAD.X R2, RZ, RZ, R2, P1 ;  /* 0x000000ffff027224 */ /* 0x000fd000008e0602 */
.L_x_13:
[----:B------:R-:W-:Y:S05]  /*1130*/  BSYNC.RECONVERGENT B0 ;  /* 0x0000000000007941 */ /* 0x000fea0003800200 */
.L_x_12:
[----:B------:R-:W-:Y:S05]  /*1140*/  @P2 BRA `(.L_x_6) ;  /* 0x0000000000382947 */ /* 0x000fea0003800000 */
[----:B------:R-:W2:Y:S01]  /*1150*/  LDCU.64 UR6, c[0x0][0x3a0] ;  /* 0x00007400ff0677ac */ /* 0x000ea20008000a00 */
[----:B------:R-:W3:Y:S01]  /*1160*/  LDCU.64 UR10, c[0x0][0x390] ;  /* 0x00007200ff0a77ac */ /* 0x000ee20008000a00 */
[----:B--2---:R-:W-:-:S04]  /*1170*/  LEA R6, P1, R3, UR6, 0x2 ;  /* 0x0000000603067c11 */ /* 0x004fc8000f8210ff */
[C---:B------:R-:W-:Y:S02]  /*1180*/  LEA.HI.X R7, R3.reuse, UR7, R2, 0x2, P1 ;  /* 0x0000000703077c11 */ /* 0x040fe400088f1402 */
[----:B---3--:R-:W-:-:S03]  /*1190*/  LEA R4, P1, R3, UR10, 0x3 ;  /* 0x0000000a03047c11 */ /* 0x008fc6000f8218ff */
[----:B------:R-:W2:Y:S01]  /*11a0*/  LDG.E R6, desc[UR8][R6.64] ;  /* 0x0000000806067981 */ /* 0x000ea2000c1e1900 */
[----:B-1----:R-:W-:Y:S02]  /*11b0*/  LEA.HI.X R5, R3, UR11, R2, 0x3, P1 ;  /* 0x0000000b03057c11 */ /* 0x002fe400088f1c02 */
[----:B------:R-:W1:Y:S03]  /*11c0*/  LDC.64 R2, c[0x0][0x398] ;  /* 0x0000e600ff027b82 */ /* 0x000e660000000a00 */
[----:B0-----:R-:W3:Y:S01]  /*11d0*/  LDG.E R11, desc[UR8][R4.64] ;  /* 0x00000008040b7981 */ /* 0x001ee2000c1e1900 */
[----:B--2---:R-:W-:-:S04]  /*11e0*/  IMAD.SHL.U32 R9, R6, 0x2, RZ ;  /* 0x0000000206097824 */ /* 0x004fc800078e00ff */
[----:B-1----:R-:W-:-:S05]  /*11f0*/  IMAD.WIDE R2, R9, 0x4, R2 ;  /* 0x0000000409027825 */ /* 0x002fca00078e0202 */
[----:B---3--:R3:W-:Y:S04]  /*1200*/  REDG.E.ADD.F32.FTZ.RN.STRONG.GPU desc[UR8][R2.64], R11 ;  /* 0x0000000b020079a6 */ /* 0x0087e8000c12f308 */
[----:B------:R-:W2:Y:S04]  /*1210*/  LDG.E R9, desc[UR8][R4.64+0x4] ;  /* 0x0000040804097981 */ /* 0x000ea8000c1e1900 */
[----:B--2---:R3:W-:Y:S02]  /*1220*/  REDG.E.ADD.F32.FTZ.RN.STRONG.GPU desc[UR8][R2.64+0x4], R9 ;  /* 0x00000409020079a6 */ /* 0x0047e4000c12f308 */
.L_x_6:
[----:B------:R-:W-:Y:S05]  /*1230*/  WARPSYNC.ALL ;  /* 0x0000000000007948 */ /* 0x000fea0003800000 */
[----:B------:R-:W-:Y:S06]  /*1240*/  BAR.SYNC.DEFER_BLOCKING 0x0 ;  /* 0x0000000000007b1d */ /* 0x000fec0000010000 */
[----:B------:R-:W-:Y:S05]  /*1250*/  @!P0 EXIT ;  /* 0x000000000000894d */ /* 0x000fea0003800000 */
[C---:B------:R-:W-:Y:S01]  /*1260*/  ISETP.GE.U32.AND P0, PT, R0.reuse, 0x4, PT ;  /* 0x000000040000780c */ /* 0x040fe20003f06070 */
[----:B---3--:R-:W-:Y:S01]  /*1270*/  IMAD.MOV.U32 R2, RZ, RZ, RZ ;  /* 0x000000ffff027224 */ /* 0x008fe200078e00ff */
[----:B012---:R-:W-:-:S11]  /*1280*/  LOP3.LUT R15, R0, 0x3, RZ, 0xc0, !PT ;  /* 0x00000003000f7812 */ /* 0x007fd600078ec0ff */
[----:B------:R-:W-:Y:S05]  /*1290*/  @!P0 BRA `(.L_x_14) ;  /* 0x00000008005c8947 */ /* 0x000fea0003800000 */
[----:B------:R-:W0:Y:S01]  /*12a0*/  LDCU.64 UR6, c[0x0][0x3a8] ;  /* 0x00007500ff0677ac */ /* 0x000e220008000a00 */
[----:B------:R-:W-:Y:S01]  /*12b0*/  LOP3.LUT R2, R0, 0x7ffffffc, RZ, 0xc0, !PT ;  /* 0x7ffffffc00027812 */ /* 0x000fe200078ec0ff */
[----:B------:R-:W1:Y:S03]  /*12c0*/  LDCU.64 UR4, c[0x0][0x398] ;  /* 0x00007300ff0477ac */ /* 0x000e660008000a00 */
[----:B------:R-:W-:Y:S01]  /*12d0*/  IADD3 R11, PT, PT, -R2, RZ, RZ ;  /* 0x000000ff020b7210 */ /* 0x000fe20007ffe1ff */
[----:B0-----:R-:W-:Y:S02]  /*12e0*/  UIADD3 UR6, UP0, UPT, UR6, 0x8, URZ ;  /* 0x0000000806067890 */ /* 0x001fe4000ff1e0ff */
[----:B-1----:R-:W-:Y:S02]  /*12f0*/  UIADD3 UR4, UP1, UPT, UR4, 0x10, URZ ;  /* 0x0000001004047890 */ /* 0x002fe4000ff3e0ff */
[----:B------:R-:W-:-:S02]  /*1300*/  UIADD3.X UR7, UPT, UPT, URZ, UR7, URZ, UP0, !UPT ;  /* 0x00000007ff077290 */ /* 0x000fc400087fe4ff */
[----:B------:R-:W-:Y:S01]  /*1310*/  IMAD.U32 R4, RZ, RZ, UR6 ;  /* 0x00000006ff047e24 */ /* 0x000fe2000f8e00ff */
[----:B------:R-:W-:Y:S01]  /*1320*/  UIADD3.X UR5, UPT, UPT, URZ, UR5, URZ, UP1, !UPT ;  /* 0x00000005ff057290 */ /* 0x000fe20008ffe4ff */
[----:B------:R-:W-:Y:S02]  /*1330*/  IMAD.U32 R6, RZ, RZ, UR4 ;  /* 0x00000004ff067e24 */ /* 0x000fe4000f8e00ff */
[----:B------:R-:W-:-:S03]  /*1340*/  IMAD.U32 R5, RZ, RZ, UR7 ;  /* 0x00000007ff057e24 */ /* 0x000fc6000f8e00ff */
[----:B------:R-:W-:-:S07]  /*1350*/  IMAD.U32 R7, RZ, RZ, UR5 ;  /* 0x00000005ff077e24 */ /* 0x000fce000f8e00ff */
.L_x_27:
[----:B------:R-:W2:Y:S01]  /*1360*/  LDG.E R3, desc[UR8][R4.64+-0x8] ;  /* 0xfffff80804037981 */ /* 0x000ea2000c1e1900 */
[----:B------:R-:W-:-:S04]  /*1370*/  IADD3 R11, PT, PT, R11, 0x4, RZ ;  /* 0x000000040b0b7810 */ /* 0x000fc80007ffe0ff */
[----:B------:R-:W-:Y:S02]  /*1380*/  ISETP.NE.AND P2, PT, R11, RZ, PT ;  /* 0x000000ff0b00720c */ /* 0x000fe40003f45270 */
[----:B--2---:R-:W-:-:S13]  /*1390*/  ISETP.GE.AND P0, PT, R3, 0x1, PT ;  /* 0x000000010300780c */ /* 0x004fda0003f06270 */
[----:B------:R-:W-:Y:S05]  /*13a0*/  @!P0 BRA `(.L_x_15) ;  /* 0x0000000000788947 */ /* 0x000fea0003800000 */
[----:B------:R-:W2:Y:S01]  /*13b0*/  LDG.E R0, desc[UR8][R6.64+-0x10] ;  /* 0xfffff00806007981 */ /* 0x000ea2000c1e1900 */
[----:B------:R-:W-:-:S04]  /*13c0*/  I2FP.F32.U32 R13, R3 ;  /* 0x00000003000d7245 */ /* 0x000fc80000201000 */
[----:B------:R-:W0:Y:S02]  /*13d0*/  MUFU.RCP R3, R13 ;  /* 0x0000000d00037308 */ /* 0x000e240000001000 */
[----:B0-----:R-:W-:-:S04]  /*13e0*/  FFMA R8, -R13, R3, 1 ;  /* 0x3f8000000d087423 */ /* 0x001fc80000000103 */
[----:B------:R-:W-:Y:S02]  /*13f0*/  FFMA R3, R3, R8, R3 ;  /* 0x0000000803037223 */ /* 0x000fe40000000003 */
[----:B--2---:R-:W0:Y:S02]  /*1400*/  FCHK P0, R0, R13 ;  /* 0x0000000d00007302 */ /* 0x004e240000000000 */
[----:B------:R-:W-:-:S04]  /*1410*/  FFMA R8, R0, R3, RZ ;  /* 0x0000000300087223 */ /* 0x000fc800000000ff */
[----:B------:R-:W-:-:S04]  /*1420*/  FFMA R9, -R13, R8, R0 ;  /* 0x000000080d097223 */ /* 0x000fc80000000100 */
[----:B------:R-:W-:Y:S01]  /*1430*/  FFMA R3, R3, R9, R8 ;  /* 0x0000000903037223 */ /* 0x000fe20000000008 */
[----:B0-----:R-:W-:Y:S06]  /*1440*/  @!P0 BRA `(.L_x_16) ;  /* 0x00000000000c8947 */ /* 0x001fec0003800000 */
[----:B------:R-:W-:Y:S01]  /*1450*/  IMAD.MOV.U32 R3, RZ, RZ, R13 ;  /* 0x000000ffff037224 */ /* 0x000fe200078e000d */
[----:B------:R-:W-:-:S07]  /*1460*/  MOV R8, 0x1480 ;  /* 0x0000148000087802 */ /* 0x000fce0000000f00 */
[----:B------:R-:W-:Y:S05]  /*1470*/  CALL.REL.NOINC `($__internal_0_$__cuda_sm3x_div_rn_noftz_f32_slowpath) ;  /* 0x0000000c00cc7944 */ /* 0x000fea0003c00000 */
.L_x_16:
[----:B------:R0:W-:Y:S04]  /*1480*/  STG.E desc[UR8][R6.64+-0x10], R3 ;  /* 0xfffff00306007986 */ /* 0x0001e8000c101908 */
[----:B------:R-:W2:Y:S04]  /*1490*/  LDG.E R8, desc[UR8][R4.64+-0x8] ;  /* 0xfffff80804087981 */ /* 0x000ea8000c1e1900 */
[----:B------:R-:W3:Y:S01]  /*14a0*/  LDG.E R0, desc[UR8][R6.64+-0xc] ;  /* 0xfffff40806007981 */ /* 0x000ee2000c1e1900 */
[----:B--2---:R-:W-:-:S04]  /*14b0*/  I2FP.F32.S32 R13, R8 ;  /* 0x00000008000d7245 */ /* 0x004fc80000201400 */
[----:B------:R-:W1:Y:S08]  /*14c0*/  MUFU.RCP R8, R13 ;  /* 0x0000000d00087308 */ /* 0x000e700000001000 */
[----:B---3--:R-:W2:Y:S01]  /*14d0*/  FCHK P0, R0, R13 ;  /* 0x0000000d00007302 */ /* 0x008ea20000000000 */
[----:B-1----:R-:W-:-:S04]  /*14e0*/  FFMA R9, -R13, R8, 1 ;  /* 0x3f8000000d097423 */ /* 0x002fc80000000108 */
[----:B------:R-:W-:-:S04]  /*14f0*/  FFMA R9, R8, R9, R8 ;  /* 0x0000000908097223 */ /* 0x000fc80000000008 */
[----:B------:R-:W-:-:S04]  /*1500*/  FFMA R8, R0, R9, RZ ;  /* 0x0000000900087223 */ /* 0x000fc800000000ff */
[----:B------:R-:W-:-:S04]  /*1510*/  FFMA R10, -R13, R8, R0 ;  /* 0x000000080d0a7223 */ /* 0x000fc80000000100 */
[----:B------:R-:W-:Y:S01]  /*1520*/  FFMA R9, R9, R10, R8 ;  /* 0x0000000a09097223 */ /* 0x000fe20000000008 */
[----:B0-2---:R-:W-:Y:S06]  /*1530*/  @!P0 BRA `(.L_x_17) ;  /* 0x0000000000108947 */ /* 0x005fec0003800000 */
[----:B------:R-:W-:Y:S01]  /*1540*/  IMAD.MOV.U32 R3, RZ, RZ, R13 ;  /* 0x000000ffff037224 */ /* 0x000fe200078e000d */
[----:B------:R-:W-:-:S07]  /*1550*/  MOV R8, 0x1570 ;  /* 0x0000157000087802 */ /* 0x000fce0000000f00 */
[----:B------:R-:W-:Y:S05]  /*1560*/  CALL.REL.NOINC `($__internal_0_$__cuda_sm3x_div_rn_noftz_f32_slowpath) ;  /* 0x0000000c00907944 */ /* 0x000fea0003c00000 */
[----:B------:R-:W-:-:S07]  /*1570*/  IMAD.MOV.U32 R9, RZ, RZ, R3 ;  /* 0x000000ffff097224 */ /* 0x000fce00078e0003 */
.L_x_17:
[----:B------:R0:W-:Y:S02]  /*1580*/  STG.E desc[UR8][R6.64+-0xc], R9 ;  /* 0xfffff40906007986 */ /* 0x0001e4000c101908 */
.L_x_15:
[----:B------:R-:W2:Y:S02]  /*1590*/  LDG.E R3, desc[UR8][R4.64+-0x4] ;  /* 0xfffffc0804037981 */ /* 0x000ea4000c1e1900 */
[----:B--2---:R-:W-:-:S13]  /*15a0*/  ISETP.GE.AND P0, PT, R3, 0x1, PT ;  /* 0x000000010300780c */ /* 0x004fda0003f06270 */
[----:B------:R-:W-:Y:S05]  /*15b0*/  @!P0 BRA `(.L_x_18) ;  /* 0x0000000000788947 */ /* 0x000fea0003800000 */
[----:B------:R-:W2:Y:S01]  /*15c0*/  LDG.E R0, desc[UR8][R6.64+-0x8] ;  /* 0xfffff80806007981 */ /* 0x000ea2000c1e1900 */
[----:B------:R-:W-:-:S04]  /*15d0*/  I2FP.F32.U32 R13, R3 ;  /* 0x00000003000d7245 */ /* 0x000fc80000201000 */
[----:B------:R-:W1:Y:S02]  /*15e0*/  MUFU.RCP R3, R13 ;  /* 0x0000000d00037308 */ /* 0x000e640000001000 */
[----:B-1----:R-:W-:-:S04]  /*15f0*/  FFMA R8, -R13, R3, 1 ;  /* 0x3f8000000d087423 */ /* 0x002fc80000000103 */
[----:B------:R-:W-:Y:S02]  /*1600*/  FFMA R3, R3, R8, R3 ;  /* 0x0000000803037223 */ /* 0x000fe40000000003 */
[----:B--2---:R-:W1:Y:S02]  /*1610*/  FCHK P0, R0, R13 ;  /* 0x0000000d00007302 */ /* 0x004e640000000000 */
[----:B------:R-:W-:-:S04]  /*1620*/  FFMA R8, R0, R3, RZ ;  /* 0x0000000300087223 */ /* 0x000fc800000000ff */
[----:B0-----:R-:W-:-:S04]  /*1630*/  FFMA R9, -R13, R8, R0 ;  /* 0x000000080d097223 */ /* 0x001fc80000000100 */
[----:B------:R-:W-:Y:S01]  /*1640*/  FFMA R3, R3, R9, R8 ;  /* 0x0000000903037223 */ /* 0x000fe20000000008 */
[----:B-1----:R-:W-:Y:S06]  /*1650*/  @!P0 BRA `(.L_x_19) ;  /* 0x00000000000c8947 */ /* 0x002fec0003800000 */
[----:B------:R-:W-:Y:S01]  /*1660*/  IMAD.MOV.U32 R3, RZ, RZ, R13 ;  /* 0x000000ffff037224 */ /* 0x000fe200078e000d */
[----:B------:R-:W-:-:S07]  /*1670*/  MOV R8, 0x1690 ;  /* 0x0000169000087802 */ /* 0x000fce0000000f00 */
[----:B------:R-:W-:Y:S05]  /*1680*/  CALL.REL.NOINC `($__internal_0_$__cuda_sm3x_div_rn_noftz_f32_slowpath) ;  /* 0x0000000c00487944 */ /* 0x000fea0003c00000 */
.L_x_19:
        /* <DEDUP_REMOVED lines=12> */
[----:B------:R-:W-:Y:S02]  /*1750*/  MOV R3, R13 ;  /* 0x0000000d00037202 */ /* 0x000fe40000000f00 */
[----:B------:R-:W-:-:S07]  /*1760*/  MOV R8, 0x1780 ;  /* 0x0000178000087802 */ /* 0x000fce0000000f00 */
[----:B------:R-:W-:Y:S05]  /*1770*/  CALL.REL.NOINC `($__internal_0_$__cuda_sm3x_div_rn_noftz_f32_slowpath) ;  /* 0x0000000c000c7944 */ /* 0x000fea0003c00000 */
[----:B------:R-:W-:-:S07]  /*1780*/  IMAD.MOV.U32 R9, RZ, RZ, R3 ;  /* 0x000000ffff097224 */ /* 0x000fce00078e0003 */
.L_x_20:
[----:B------:R1:W-:Y:S02]  /*1790*/  STG.E desc[UR8][R6.64+-0x4], R9 ;  /* 0xfffffc0906007986 */ /* 0x0003e4000c101908 */
.L_x_18:
[----:B------:R-:W2:Y:S02]  /*17a0*/  LDG.E R3, desc[UR8][R4.64] ;  /* 0x0000000804037981 */ /* 0x000ea4000c1e1900 */
[----:B--2---:R-:W-:-:S13]  /*17b0*/  ISETP.GE.AND P0, PT, R3, 0x1, PT ;  /* 0x000000010300780c */ /* 0x004fda0003f06270 */
[----:B------:R-:W-:Y:S05]  /*17c0*/  @!P0 BRA `(.L_x_21) ;  /* 0x0000000000788947 */ /* 0x000fea0003800000 */
[----:B------:R-:W2:Y:S01]  /*17d0*/  LDG.E R0, desc[UR8][R6.64] ;  /* 0x0000000806007981 */ /* 0x000ea2000c1e1900 */
[----:B------:R-:W-:-:S04]  /*17e0*/  I2FP.F32.U32 R13, R3 ;  /* 0x00000003000d7245 */ /* 0x000fc80000201000 */
[----:B------:R-:W3:Y:S02]  /*17f0*/  MUFU.RCP R3, R13 ;  /* 0x0000000d00037308 */ /* 0x000ee40000001000 */
[----:B---3--:R-:W-:-:S04]  /*1800*/  FFMA R8, -R13, R3, 1 ;  /* 0x3f8000000d087423 */ /* 0x008fc80000000103 */
[----:B------:R-:W-:Y:S02]  /*1810*/  FFMA R3, R3, R8, R3 ;  /* 0x0000000803037223 */ /* 0x000fe40000000003 */
[----:B--2---:R-:W2:Y:S02]  /*1820*/  FCHK P0, R0, R13 ;  /* 0x0000000d00007302 */ /* 0x004ea40000000000 */
[----:B------:R-:W-:-:S04]  /*1830*/  FFMA R8, R0, R3, RZ ;  /* 0x0000000300087223 */ /* 0x000fc800000000ff */
[----:B01----:R-:W-:-:S04]  /*1840*/  FFMA R9, -R13, R8, R0 ;  /* 0x000000080d097223 */ /* 0x003fc80000000100 */
[----:B------:R-:W-:Y:S01]  /*1850*/  FFMA R3, R3, R9, R8 ;  /* 0x0000000903037223 */ /* 0x000fe20000000008 */
[----:B--2---:R-:W-:Y:S06]  /*1860*/  @!P0 BRA `(.L_x_22) ;  /* 0x00000000000c8947 */ /* 0x004fec0003800000 */
[----:B------:R-:W-:Y:S01]  /*1870*/  IMAD.MOV.U32 R3, RZ, RZ, R13 ;  /* 0x000000ffff037224 */ /* 0x000fe200078e000d */
[----:B------:R-:W-:-:S07]  /*1880*/  MOV R8, 0x18a0 ;  /* 0x000018a000087802 */ /* 0x000fce0000000f00 */
[----:B------:R-:W-:Y:S05]  /*1890*/  CALL.REL.NOINC `($__internal_0_$__cuda_sm3x_div_rn_noftz_f32_slowpath) ;  /* 0x0000000800c47944 */ /* 0x000fea0003c00000 */
.L_x_22:
        /* <DEDUP_REMOVED lines=16> */
.L_x_23:
[----:B------:R2:W-:Y:S02]  /*19a0*/  STG.E desc[UR8][R6.64+0x4], R9 ;  /* 0x0000040906007986 */ /* 0x0005e4000c101908 */
.L_x_21:
[----:B------:R-:W3:Y:S02]  /*19b0*/  LDG.E R3, desc[UR8][R4.64+0x4] ;  /* 0x0000040804037981 */ /* 0x000ee4000c1e1900 */
[----:B---3--:R-:W-:-:S13]  /*19c0*/  ISETP.GE.AND P0, PT, R3, 0x1, PT ;  /* 0x000000010300780c */ /* 0x008fda0003f06270 */
[----:B------:R-:W-:Y:S05]  /*19d0*/  @!P0 BRA `(.L_x_24) ;  /* 0x0000000000788947 */ /* 0x000fea0003800000 */
[----:B------:R-:W3:Y:S01]  /*19e0*/  LDG.E R0, desc[UR8][R6.64+0x8] ;  /* 0x0000080806007981 */ /* 0x000ee2000c1e1900 */
[----:B------:R-:W-:-:S04]  /*19f0*/  I2FP.F32.U32 R13, R3 ;  /* 0x00000003000d7245 */ /* 0x000fc80000201000 */
[----:B------:R-:W4:Y:S02]  /*1a00*/  MUFU.RCP R3, R13 ;  /* 0x0000000d00037308 */ /* 0x000f240000001000 */
[----:B----4-:R-:W-:-:S04]  /*1a10*/  FFMA R8, -R13, R3, 1 ;  /* 0x3f8000000d087423 */ /* 0x010fc80000000103 */
[----:B------:R-:W-:Y:S02]  /*1a20*/  FFMA R3, R3, R8, R3 ;  /* 0x0000000803037223 */ /* 0x000fe40000000003 */
[----:B---3--:R-:W3:Y:S02]  /*1a30*/  FCHK P0, R0, R13 ;  /* 0x0000000d00007302 */ /* 0x008ee40000000000 */
[----:B------:R-:W-:-:S04]  /*1a40*/  FFMA R8, R0, R3, RZ ;  /* 0x0000000300087223 */ /* 0x000fc800000000ff */
[----:B012---:R-:W-:-:S04]  /*1a50*/  FFMA R9, -R13, R8, R0 ;  /* 0x000000080d097223 */ /* 0x007fc80000000100 */
[----:B------:R-:W-:Y:S01]  /*1a60*/  FFMA R3, R3, R9, R8 ;  /* 0x0000000903037223 */ /* 0x000fe20000000008 */
[----:B---3--:R-:W-:Y:S06]  /*1a70*/  @!P0 BRA `(.L_x_25) ;  /* 0x00000000000c8947 */ /* 0x008fec0003800000 */
[----:B------:R-:W-:Y:S02]  /*1a80*/  MOV R3, R13 ;  /* 0x0000000d00037202 */ /* 0x000fe40000000f00 */
[----:B------:R-:W-:-:S07]  /*1a90*/  MOV R8, 0x1ab0 ;  /* 0x00001ab000087802 */ /* 0x000fce0000000f00 */
[----:B------:R-:W-:Y:S05]  /*1aa0*/  CALL.REL.NOINC `($__internal_0_$__cuda_sm3x_div_rn_noftz_f32_slowpath) ;  /* 0x0000000800407944 */ /* 0x000fea0003c00000 */
.L_x_25:
        /* <DEDUP_REMOVED lines=16> */
.L_x_26:
[----:B------:R3:W-:Y:S02]  /*1bb0*/  STG.E desc[UR8][R6.64+0xc], R9 ;  /* 0x00000c0906007986 */ /* 0x0007e4000c101908 */
.L_x_24:
[----:B------:R-:W-:Y:S02]  /*1bc0*/  IADD3 R4, P0, PT, R4, 0x10, RZ ;  /* 0x0000001004047810 */ /* 0x000fe40007f1e0ff */
[----:B0123--:R-:W-:-:S03]  /*1bd0*/  IADD3 R6, P1, PT, R6, 0x20, RZ ;  /* 0x0000002006067810 */ /* 0x00ffc60007f3e0ff */
[----:B------:R-:W-:Y:S02]  /*1be0*/  IMAD.X R5, RZ, RZ, R5, P0 ;  /* 0x000000ffff057224 */ /* 0x000fe400000e0605 */
[----:B------:R-:W-:Y:S01]  /*1bf0*/  IMAD.X R7, RZ, RZ, R7, P1 ;  /* 0x000000ffff077224 */ /* 0x000fe200008e0607 */
[----:B------:R-:W-:Y:S07]  /*1c00*/  @P2 BRA `(.L_x_27) ;  /* 0xfffffff400d42947 */ /* 0x000fee000383ffff */
.L_x_14:
[----:B------:R-:W-:-:S13]  /*1c10*/  ISETP.NE.AND P0, PT, R15, RZ, PT ;  /* 0x000000ff0f00720c */ /* 0x000fda0003f05270 */
[----:B------:R-:W-:Y:S05]  /*1c20*/  @!P0 EXIT ;  /* 0x000000000000894d */ /* 0x000fea0003800000 */
[----:B------:R-:W-:-:S13]  /*1c30*/  ISETP.NE.AND P0, PT, R15, 0x1, PT ;  /* 0x000000010f00780c */ /* 0x000fda0003f05270 */
[----:B------:R-:W-:Y:S05]  /*1c40*/  @!P0 BRA `(.L_x_28) ;  /* 0x00000004002c8947 */ /* 0x000fea0003800000 */
[----:B------:R-:W0:Y:S02]  /*1c50*/  LDC.64 R4, c[0x0][0x3a8] ;  /* 0x0000ea00ff047b82 */ /* 0x000e240000000a00 */
[----:B0-----:R-:W-:-:S05]  /*1c60*/  IMAD.WIDE.U32 R4, R2, 0x4, R4 ;  /* 0x0000000402047825 */ /* 0x001fca00078e0004 */
[----:B------:R-:W2:Y:S02]  /*1c70*/  LDG.E R8, desc[UR8][R4.64] ;  /* 0x0000000804087981 */ /* 0x000ea4000c1e1900 */
[----:B--2---:R-:W-:-:S13]  /*1c80*/  ISETP.GE.AND P0, PT, R8, 0x1, PT ;  /* 0x000000010800780c */ /* 0x004fda0003f06270 */
[----:B------:R-:W-:Y:S05]  /*1c90*/  @!P0 BRA `(.L_x_29) ;  /* 0x0000000000848947 */ /* 0x000fea0003800000 */
[----:B------:R-:W0:Y:S01]  /*1ca0*/  LDC.64 R6, c[0x0][0x398] ;  /* 0x0000e600ff067b82 */ /* 0x000e220000000a00 */
[----:B------:R-:W-:-:S05]  /*1cb0*/  SHF.L.U32 R3, R2, 0x1, RZ ;  /* 0x0000000102037819 */ /* 0x000fca00000006ff */
[----:B0-----:R-:W-:-:S05]  /*1cc0*/  IMAD.WIDE.U32 R6, R3, 0x4, R6 ;  /* 0x0000000403067825 */ /* 0x001fca00078e0006 */
        /* <DEDUP_REMOVED lines=13> */
.L_x_30:
        /* <DEDUP_REMOVED lines=16> */
.L_x_31:
[----:B------:R0:W-:Y:S02]  /*1ea0*/  STG.E desc[UR8][R6.64+0x4], R9 ;  /* 0x0000040906007986 */ /* 0x0001e4000c101908 */
.L_x_29:
[----:B------:R-:W2:Y:S02]  /*1eb0*/  LDG.E R8, desc[UR8][R4.64+0x4] ;  /* 0x0000040804087981 */ /* 0x000ea4000c1e1900 */
[----:B--2---:R-:W-:-:S13]  /*1ec0*/  ISETP.GE.AND P0, PT, R8, 0x1, PT ;  /* 0x000000010800780c */ /* 0x004fda0003f06270 */
[----:B------:R-:W-:Y:S05]  /*1ed0*/  @!P0 BRA `(.L_x_32) ;  /* 0x0000000000848947 */ /* 0x000fea0003800000 */
[----:B0-----:R-:W0:Y:S01]  /*1ee0*/  LDC.64 R6, c[0x0][0x398] ;  /* 0x0000e600ff067b82 */ /* 0x001e220000000a00 */
[----:B------:R-:W-:-:S05]  /*1ef0*/  LEA R3, R2, 0x2, 0x1 ;  /* 0x0000000202037811 */ /* 0x000fca00078e08ff */
        /* <DEDUP_REMOVED lines=14> */
.L_x_33:
        /* <DEDUP_REMOVED lines=16> */
.L_x_34:
[----:B------:R1:W-:Y:S02]  /*20e0*/  STG.E desc[UR8][R6.64+0x4], R9 ;  /* 0x0000040906007986 */ /* 0x0003e4000c101908 */
.L_x_32:
[----:B------:R-:W-:-:S07]  /*20f0*/  VIADD R2, R2, 0x2 ;  /* 0x0000000202027836 */ /* 0x000fce0000000000 */
.L_x_28:
[----:B------:R-:W2:Y:S02]  /*2100*/  LDC R0, c[0x0][0x388] ;  /* 0x0000e200ff007b82 */ /* 0x000ea40000000800 */
[----:B--2---:R-:W-:-:S04]  /*2110*/  LOP3.LUT R0, R0, 0x1, RZ, 0xc0, !PT ;  /* 0x0000000100007812 */ /* 0x004fc800078ec0ff */
[----:B------:R-:W-:-:S13]  /*2120*/  ISETP.NE.U32.AND P0, PT, R0, 0x1, PT ;  /* 0x000000010000780c */ /* 0x000fda0003f05070 */
[----:B------:R-:W-:Y:S05]  /*2130*/  @P0 EXIT ;  /* 0x000000000000094d */ /* 0x000fea0003800000 */
[----:B01----:R-:W0:Y:S02]  /*2140*/  LDC.64 R6, c[0x0][0x3a8] ;  /* 0x0000ea00ff067b82 */ /* 0x003e240000000a00 */
[----:B0-----:R-:W-:-:S05]  /*2150*/  IMAD.WIDE.U32 R6, R2, 0x4, R6 ;  /* 0x0000000402067825 */ /* 0x001fca00078e0006 */
[----:B------:R-:W2:Y:S02]  /*2160*/  LDG.E R8, desc[UR8][R6.64] ;  /* 0x0000000806087981 */ /* 0x000ea4000c1e1900 */
[----:B--2---:R-:W-:-:S13]  /*2170*/  ISETP.GE.AND P0, PT, R8, 0x1, PT ;  /* 0x000000010800780c */ /* 0x004fda0003f06270 */
[----:B------:R-:W-:Y:S05]  /*2180*/  @!P0 EXIT ;  /* 0x000000000000894d */ /* 0x000fea0003800000 */
[----:B------:R-:W0:Y:S01]  /*2190*/  LDC.64 R4, c[0x0][0x398] ;  /* 0x0000e600ff047b82 */ /* 0x000e220000000a00 */
[----:B------:R-:W-:-:S04]  /*21a0*/  IMAD.SHL.U32 R3, R2, 0x2, RZ ;  /* 0x0000000202037824 */ /* 0x000fc800078e00ff */
        /* <DEDUP_REMOVED lines=14> */
.L_x_35:
        /* <DEDUP_REMOVED lines=16> */
.L_x_36:
[----:B------:R-:W-:Y:S01]  /*2390*/  STG.E desc[UR8][R4.64+0x4], R9 ;  /* 0x0000040904007986 */ /* 0x000fe2000c101908 */
[----:B------:R-:W-:Y:S05]  /*23a0*/  EXIT ;  /* 0x000000000000794d */ /* 0x000fea0003800000 */
        .weak           $__internal_0_$__cuda_sm3x_div_rn_noftz_f32_slowpath
        .type           $__internal_0_$__cuda_sm3x_div_rn_noftz_f32_slowpath,@function
        .size           $__internal_0_$__cuda_sm3x_div_rn_noftz_f32_slowpath,(.L_x_65 - $__internal_0_$__cuda_sm3x_div_rn_noftz_f32_slowpath)
$__internal_0_$__cuda_sm3x_div_rn_noftz_f32_slowpath:
[----:B------:R-:W-:Y:S02]  /*23b0*/  SHF.R.U32.HI R9, RZ, 0x17, R3 ;  /* 0x00000017ff097819 */ /* 0x000fe40000011603 */
[----:B------:R-:W-:Y:S02]  /*23c0*/  SHF.R.U32.HI R12, RZ, 0x17, R0 ;  /* 0x00000017ff0c7819 */ /* 0x000fe40000011600 */
[----:B------:R-:W-:Y:S02]  /*23d0*/  LOP3.LUT R9, R9, 0xff, RZ, 0xc0, !PT ;  /* 0x000000ff09097812 */ /* 0x000fe400078ec0ff */
[----:B------:R-:W-:-:S03]  /*23e0*/  LOP3.LUT R12, R12, 0xff, RZ, 0xc0, !PT ;  /* 0x000000ff0c0c7812 */ /* 0x000fc600078ec0ff */
[----:B------:R-:W-:Y:S02]  /*23f0*/  VIADD R14, R9, 0xffffffff ;  /* 0xffffffff090e7836 */ /* 0x000fe40000000000 */
[----:B------:R-:W-:-:S03]  /*2400*/  VIADD R13, R12, 0xffffffff ;  /* 0xffffffff0c0d7836 */ /* 0x000fc60000000000 */
[----:B------:R-:W-:-:S04]  /*2410*/  ISETP.GT.U32.AND P0, PT, R14, 0xfd, PT ;  /* 0x000000fd0e00780c */ /* 0x000fc80003f04070 */
[----:B------:R-:W-:-:S13]  /*2420*/  ISETP.GT.U32.OR P0, PT, R13, 0xfd, P0 ;  /* 0x000000fd0d00780c */ /* 0x000fda0000704470 */
[----:B------:R-:W-:Y:S01]  /*2430*/  @!P0 IMAD.MOV.U32 R10, RZ, RZ, RZ ;  /* 0x000000ffff0a8224 */ /* 0x000fe200078e00ff */
[----:B------:R-:W-:Y:S06]  /*2440*/  @!P0 BRA `(.L_x_37) ;  /* 0x00000000005c8947 */ /* 0x000fec0003800000 */
[----:B------:R-:W-:Y:S02]  /*2450*/  FSETP.GTU.FTZ.AND P0, PT, |R0|, +INF , PT ;  /* 0x7f8000000000780b */ /* 0x000fe40003f1c200 */
[----:B------:R-:W-:-:S04]  /*2460*/  FSETP.GTU.FTZ.AND P1, PT, |R3|, +INF , PT ;  /* 0x7f8000000300780b */ /* 0x000fc80003f3c200 */
[----:B------:R-:W-:-:S13]  /*2470*/  PLOP3.LUT P0, PT, P0, P1, PT, 0xf8, 0x8f ;  /* 0x00000000008f781c */ /* 0x000fda0000703f70 */
[----:B------:R-:W-:Y:S05]  /*2480*/  @P0 BRA `(.L_x_38) ;  /* 0x0000000400440947 */ /* 0x000fea0003800000 */
[----:B------:R-:W-:-:S13]  /*2490*/  LOP3.LUT P0, RZ, R3, 0x7fffffff, R0, 0xc8, !PT ;  /* 0x7fffffff03ff7812 */ /* 0x000fda000780c800 */
[----:B------:R-:W-:Y:S05]  /*24a0*/  @!P0 BRA `(.L_x_39) ;  /* 0x0000000400348947 */ /* 0x000fea0003800000 */
[C---:B------:R-:W-:Y:S02]  /*24b0*/  FSETP.NEU.FTZ.AND P1, PT, |R0|.reuse, +INF , PT ;  /* 0x7f8000000000780b */ /* 0x040fe40003f3d200 */
[----:B------:R-:W-:Y:S02]  /*24c0*/  FSETP.NEU.FTZ.AND P3, PT, |R3|, +INF , PT ;  /* 0x7f8000000300780b */ /* 0x000fe40003f7d200 */
[----:B------:R-:W-:-:S11]  /*24d0*/  FSETP.NEU.FTZ.AND P0, PT, |R0|, +INF , PT ;  /* 0x7f8000000000780b */ /* 0x000fd60003f1d200 */
[----:B------:R-:W-:Y:S05]  /*24e0*/  @!P3 BRA !P1, `(.L_x_39) ;  /* 0x000000040024b947 */ /* 0x000fea0004800000 */
[----:B------:R-:W-:-:S04]  /*24f0*/  LOP3.LUT P1, RZ, R0, 0x7fffffff, RZ, 0xc0, !PT ;  /* 0x7fffffff00ff7812 */ /* 0x000fc8000782c0ff */
[----:B------:R-:W-:-:S13]  /*2500*/  PLOP3.LUT P1, PT, P3, P1, PT, 0x2f, 0xf2 ;  /* 0x0000000000f2781c */ /* 0x000fda0001f22577 */
[----:B------:R-:W-:Y:S05]  /*2510*/  @P1 BRA `(.L_x_40) ;  /* 0x0000000400101947 */ /* 0x000fea0003800000 */
[----:B------:R-:W-:-:S04]  /*2520*/  LOP3.LUT P1, RZ, R3, 0x7fffffff, RZ, 0xc0, !PT ;  /* 0x7fffffff03ff7812 */ /* 0x000fc8000782c0ff */
[----:B------:R-:W-:-:S13]  /*2530*/  PLOP3.LUT P0, PT, P0, P1, PT, 0x2f, 0xf2 ;  /* 0x0000000000f2781c */ /* 0x000fda0000702577 */
[----:B------:R-:W-:Y:S05]  /*2540*/  @P0 BRA `(.L_x_41) ;  /* 0x0000000000f80947 */ /* 0x000fea0003800000 */
[----:B------:R-:W-:Y:S02]  /*2550*/  ISETP.GE.AND P0, PT, R13, RZ, PT ;  /* 0x000000ff0d00720c */ /* 0x000fe40003f06270 */
[----:B------:R-:W-:-:S11]  /*2560*/  ISETP.GE.AND P1, PT, R14, RZ, PT ;  /* 0x000000ff0e00720c */ /* 0x000fd60003f26270 */
[----:B------:R-:W-:Y:S01]  /*2570*/  @P0 MOV R10, RZ ;  /* 0x000000ff000a0202 */ /* 0x000fe20000000f00 */
[----:B------:R-:W-:Y:S02]  /*2580*/  @!P0 IMAD.MOV.U32 R10, RZ, RZ, -0x40 ;  /* 0xffffffc0ff0a8424 */ /* 0x000fe400078e00ff */
[----:B------:R-:W-:Y:S01]  /*2590*/  @!P0 FFMA R0, R0, 1.84467440737095516160e+19, RZ ;  /* 0x5f80000000008823 */ /* 0x000fe200000000ff */
[----:B------:R-:W-:Y:S01]  /*25a0*/  @!P1 FFMA R3, R3, 1.84467440737095516160e+19, RZ ;  /* 0x5f80000003039823 */ /* 0x000fe200000000ff */
[----:B------:R-:W-:-:S07]  /*25b0*/  @!P1 VIADD R10, R10, 0x40 ;  /* 0x000000400a0a9836 */ /* 0x000fce0000000000 */
.L_x_37:
[----:B------:R-:W-:Y:S01]  /*25c0*/  LEA R14, R9, 0xc0800000, 0x17 ;  /* 0xc0800000090e7811 */ /* 0x000fe200078eb8ff */
[----:B------:R-:W-:-:S04]  /*25d0*/  VIADD R12, R12, 0xffffff81 ;  /* 0xffffff810c0c7836 */ /* 0x000fc80000000000 */
[----:B------:R-:W-:Y:S02]  /*25e0*/  IMAD.IADD R16, R3, 0x1, -R14 ;  /* 0x0000000103107824 */ /* 0x000fe400078e0a0e */
[----:B------:R-:W-:Y:S02]  /*25f0*/  IMAD R0, R12, -0x800000, R0 ;  /* 0xff8000000c007824 */ /* 0x000fe400078e0200 */
[----:B------:R-:W0:Y:S01]  /*2600*/  MUFU.RCP R14, R16 ;  /* 0x00000010000e7308 */ /* 0x000e220000001000 */
[----:B------:R-:W-:-:S04]  /*2610*/  FADD.FTZ R13, -R16, -RZ ;  /* 0x800000ff100d7221 */ /* 0x000fc80000010100 */
[----:B0-----:R-:W-:-:S04]  /*2620*/  FFMA R3, R14, R13, 1 ;  /* 0x3f8000000e037423 */ /* 0x001fc8000000000d */
[----:B------:R-:W-:-:S04]  /*2630*/  FFMA R3, R14, R3, R14 ;  /* 0x000000030e037223 */ /* 0x000fc8000000000e */
[----:B------:R-:W-:-:S04]  /*2640*/  FFMA R14, R0, R3, RZ ;  /* 0x00000003000e7223 */ /* 0x000fc800000000ff */
[----:B------:R-:W-:-:S04]  /*2650*/  FFMA R17, R13, R14, R0 ;  /* 0x0000000e0d117223 */ /* 0x000fc80000000000 */
[----:B------:R-:W-:Y:S01]  /*2660*/  FFMA R14, R3, R17, R14 ;  /* 0x00000011030e7223 */ /* 0x000fe2000000000e */
[----:B------:R-:W-:-:S03]  /*2670*/  IADD3 R17, PT, PT, R12, 0x7f, -R9 ;  /* 0x0000007f0c117810 */ /* 0x000fc60007ffe809 */
[----:B------:R-:W-:Y:S01]  /*2680*/  FFMA R13, R13, R14, R0 ;  /* 0x0000000e0d0d7223 */ /* 0x000fe20000000000 */
[----:B------:R-:W-:-:S03]  /*2690*/  IADD3 R17, PT, PT, R17, R10, RZ ;  /* 0x0000000a11117210 */ /* 0x000fc60007ffe0ff */
[----:B------:R-:W-:-:S05]  /*26a0*/  FFMA R0, R3, R13, R14 ;  /* 0x0000000d03007223 */ /* 0x000fca000000000e */
[----:B------:R-:W-:-:S04]  /*26b0*/  SHF.R.U32.HI R9, RZ, 0x17, R0 ;  /* 0x00000017ff097819 */ /* 0x000fc80000011600 */
[----:B------:R-:W-:-:S05]  /*26c0*/  LOP3.LUT R9, R9, 0xff, RZ, 0xc0, !PT ;  /* 0x000000ff09097812 */ /* 0x000fca00078ec0ff */
[----:B------:R-:W-:-:S04]  /*26d0*/  IMAD.IADD R10, R9, 0x1, R17 ;  /* 0x00000001090a7824 */ /* 0x000fc800078e0211 */
[----:B------:R-:W-:-:S05]  /*26e0*/  VIADD R9, R10, 0xffffffff ;  /* 0xffffffff0a097836 */ /* 0x000fca0000000000 */
[----:B------:R-:W-:-:S13]  /*26f0*/  ISETP.GE.U32.AND P0, PT, R9, 0xfe, PT ;  /* 0x000000fe0900780c */ /* 0x000fda0003f06070 */
[----:B------:R-:W-:Y:S05]  /*2700*/  @!P0 BRA `(.L_x_42) ;  /* 0x0000000000808947 */ /* 0x000fea0003800000 */
[----:B------:R-:W-:-:S13]  /*2710*/  ISETP.GT.AND P0, PT, R10, 0xfe, PT ;  /* 0x000000fe0a00780c */ /* 0x000fda0003f04270 */
[----:B------:R-:W-:Y:S05]  /*2720*/  @P0 BRA `(.L_x_43) ;  /* 0x00000000006c0947 */ /* 0x000fea0003800000 */
[----:B------:R-:W-:-:S13]  /*2730*/  ISETP.GE.AND P0, PT, R10, 0x1, PT ;  /* 0x000000010a00780c */ /* 0x000fda0003f06270 */
[----:B------:R-:W-:Y:S05]  /*2740*/  @P0 BRA `(.L_x_44) ;  /* 0x0000000000980947 */ /* 0x000fea0003800000 */
[----:B------:R-:W-:Y:S02]  /*2750*/  ISETP.GE.AND P0, PT, R10, -0x18, PT ;  /* 0xffffffe80a00780c */ /* 0x000fe40003f06270 */
[----:B------:R-:W-:-:S11]  /*2760*/  LOP3.LUT R0, R0, 0x80000000, RZ, 0xc0, !PT ;  /* 0x8000000000007812 */ /* 0x000fd600078ec0ff */
[----:B------:R-:W-:Y:S05]  /*2770*/  @!P0 BRA `(.L_x_44) ;  /* 0x00000000008c8947 */ /* 0x000fea0003800000 */
[-CC-:B------:R-:W-:Y:S01]  /*2780*/  FFMA.RZ R9, R3, R13.reuse, R14.reuse ;  /* 0x0000000d03097223 */ /* 0x180fe2000000c00e */
[C---:B------:R-:W-:Y:S02]  /*2790*/  ISETP.NE.AND P3, PT, R10.reuse, RZ, PT ;  /* 0x000000ff0a00720c */ /* 0x040fe40003f65270 */
[C---:B------:R-:W-:Y:S02]  /*27a0*/  ISETP.NE.AND P1, PT, R10.reuse, RZ, PT ;  /* 0x000000ff0a00720c */ /* 0x040fe40003f25270 */
[----:B------:R-:W-:Y:S01]  /*27b0*/  LOP3.LUT R12, R9, 0x7fffff, RZ, 0xc0, !PT ;  /* 0x007fffff090c7812 */ /* 0x000fe200078ec0ff */
[CCC-:B------:R-:W-:Y:S01]  /*27c0*/  FFMA.RP R9, R3.reuse, R13.reuse, R14.reuse ;  /* 0x0000000d03097223 */ /* 0x1c0fe2000000800e */
[----:B------:R-:W-:Y:S01]  /*27d0*/  FFMA.RM R14, R3, R13, R14 ;  /* 0x0000000d030e7223 */ /* 0x000fe2000000400e */
[----:B------:R-:W-:Y:S01]  /*27e0*/  VIADD R3, R10, 0x20 ;  /* 0x000000200a037836 */ /* 0x000fe20000000000 */
[----:B------:R-:W-:Y:S01]  /*27f0*/  LOP3.LUT R12, R12, 0x800000, RZ, 0xfc, !PT ;  /* 0x008000000c0c7812 */ /* 0x000fe200078efcff */
[----:B------:R-:W-:-:S02]  /*2800*/  IMAD.MOV R10, RZ, RZ, -R10 ;  /* 0x000000ffff0a7224 */ /* 0x000fc400078e0a0a */
[----:B------:R-:W-:Y:S02]  /*2810*/  FSETP.NEU.FTZ.AND P0, PT, R9, R14, PT ;  /* 0x0000000e0900720b */ /* 0x000fe40003f1d000 */
[----:B------:R-:W-:Y:S02]  /*2820*/  SHF.L.U32 R3, R12, R3, RZ ;  /* 0x000000030c037219 */ /* 0x000fe400000006ff */
[----:B------:R-:W-:Y:S02]  /*2830*/  SEL R9, R10, RZ, P3 ;  /* 0x000000ff0a097207 */ /* 0x000fe40001800000 */
[----:B------:R-:W-:Y:S02]  /*2840*/  ISETP.NE.AND P1, PT, R3, RZ, P1 ;  /* 0x000000ff0300720c */ /* 0x000fe40000f25270 */
[----:B------:R-:W-:Y:S02]  /*2850*/  SHF.R.U32.HI R9, RZ, R9, R12 ;  /* 0x00000009ff097219 */ /* 0x000fe4000001160c */
[----:B------:R-:W-:-:S02]  /*2860*/  PLOP3.LUT P0, PT, P0, P1, PT, 0xf8, 0x8f ;  /* 0x00000000008f781c */ /* 0x000fc40000703f70 */
[----:B------:R-:W-:Y:S02]  /*2870*/  SHF.R.U32.HI R10, RZ, 0x1, R9 ;  /* 0x00000001ff0a7819 */ /* 0x000fe40000011609 */
[----:B------:R-:W-:-:S04]  /*2880*/  SEL R3, RZ, 0x1, !P0 ;  /* 0x00000001ff037807 */ /* 0x000fc80004000000 */
[----:B------:R-:W-:-:S04]  /*2890*/  LOP3.LUT R12, R3, 0x1, R10, 0xf8, !PT ;  /* 0x00000001030c7812 */ /* 0x000fc800078ef80a */
[----:B------:R-:W-:-:S04]  /*28a0*/  LOP3.LUT R9, R12, R9, RZ, 0xc0, !PT ;  /* 0x000000090c097212 */ /* 0x000fc800078ec0ff */
[----:B------:R-:W-:-:S04]  /*28b0*/  IADD3 R9, PT, PT, R10, R9, RZ ;  /* 0x000000090a097210 */ /* 0x000fc80007ffe0ff */
[----:B------:R-:W-:Y:S01]  /*28c0*/  LOP3.LUT R0, R9, R0, RZ, 0xfc, !PT ;  /* 0x0000000009007212 */ /* 0x000fe200078efcff */
[----:B------:R-:W-:Y:S06]  /*28d0*/  BRA `(.L_x_44) ;  /* 0x0000000000347947 */ /* 0x000fec0003800000 */
.L_x_43:
[----:B------:R-:W-:-:S04]  /*28e0*/  LOP3.LUT R0, R0, 0x80000000, RZ, 0xc0, !PT ;  /* 0x8000000000007812 */ /* 0x000fc800078ec0ff */
[----:B------:R-:W-:Y:S01]  /*28f0*/  LOP3.LUT R0, R0, 0x7f800000, RZ, 0xfc, !PT ;  /* 0x7f80000000007812 */ /* 0x000fe200078efcff */
[----:B------:R-:W-:Y:S06]  /*2900*/  BRA `(.L_x_44) ;  /* 0x0000000000287947 */ /* 0x000fec0003800000 */
.L_x_42:
[----:B------:R-:W-:Y:S01]  /*2910*/  IMAD R0, R17, 0x800000, R0 ;  /* 0x0080000011007824 */ /* 0x000fe200078e0200 */
[----:B------:R-:W-:Y:S06]  /*2920*/  BRA `(.L_x_44) ;  /* 0x0000000000207947 */ /* 0x000fec0003800000 */
.L_x_41:
[----:B------:R-:W-:-:S04]  /*2930*/  LOP3.LUT R0, R3, 0x80000000, R0, 0x48, !PT ;  /* 0x8000000003007812 */ /* 0x000fc800078e4800 */
[----:B------:R-:W-:Y:S01]  /*2940*/  LOP3.LUT R0, R0, 0x7f800000, RZ, 0xfc, !PT ;  /* 0x7f80000000007812 */ /* 0x000fe200078efcff */
[----:B------:R-:W-:Y:S06]  /*2950*/  BRA `(.L_x_44) ;  /* 0x0000000000147947 */ /* 0x000fec0003800000 */
.L_x_40:
[----:B------:R-:W-:Y:S01]  /*2960*/  LOP3.LUT R0, R3, 0x80000000, R0, 0x48, !PT ;  /* 0x8000000003007812 */ /* 0x000fe200078e4800 */
[----:B------:R-:W-:Y:S06]  /*2970*/  BRA `(.L_x_44) ;  /* 0x00000000000c7947 */ /* 0x000fec0003800000 */
.L_x_39:
[----:B------:R-:W0:Y:S01]  /*2980*/  MUFU.RSQ R0, -QNAN ;  /* 0xffc0000000007908 */ /* 0x000e220000001400 */
[----:B------:R-:W-:Y:S05]  /*2990*/  BRA `(.L_x_44) ;  /* 0x0000000000047947 */ /* 0x000fea0003800000 */
.L_x_38:
[----:B------:R-:W-:-:S07]  /*29a0*/  FADD.FTZ R0, R0, R3 ;  /* 0x0000000300007221 */ /* 0x000fce0000010000 */
.L_x_44:
[----:B------:R-:W-:Y:S02]  /*29b0*/  IMAD.MOV.U32 R9, RZ, RZ, 0x0 ;  /* 0x00000000ff097424 */ /* 0x000fe400078e00ff */
[----:B0-----:R-:W-:Y:S02]  /*29c0*/  IMAD.MOV.U32 R3, RZ, RZ, R0 ;  /* 0x000000ffff037224 */ /* 0x001fe400078e0000 */
[----:B------:R-:W-:Y:S05]  /*29d0*/  RET.REL.NODEC R8 `(_Z30calculate_new_centroids_kernelliiPfS_PiS0_) ;  /* 0xffffffd408887950 */ /* 0x000fea0003c3ffff */
.L_x_45:
[----:B------:R-:W-:-:S00]  /*29e0*/  BRA `(.L_x_45) ;  /* 0xfffffffc00fc7947 */ /* 0x000fc0000383ffff */
[----:B------:R-:W-:-:S00]  /*29f0*/  NOP ;  /* 0x0000000000007918 */ /* 0x000fc00000000000 */
        /* <DEDUP_REMOVED lines=8> */
.L_x_65:


//--------------------- .text._Z31assign_points_to_cluster_kernelliiPfS_PiS0_Pb --------------------------
	.section	.text._Z31assign_points_to_cluster_kernelliiPfS_PiS0_Pb,"ax",@progbits
	.align	128
        .global         _Z31assign_points_to_cluster_kernelliiPfS_PiS0_Pb
        .type           _Z31assign_points_to_cluster_kernelliiPfS_PiS0_Pb,@function
        .size           _Z31assign_points_to_cluster_kernelliiPfS_PiS0_Pb,(.L_x_67 - _Z31assign_points_to_cluster_kernelliiPfS_PiS0_Pb)
        .other          _Z31assign_points_to_cluster_kernelliiPfS_PiS0_Pb,@"STO_CUDA_ENTRY STV_DEFAULT"
_Z31assign_points_to_cluster_kernelliiPfS_PiS0_Pb:
.text._Z31assign_points_to_cluster_kernelliiPfS_PiS0_Pb:
[----:B------:R-:W-:Y:S01]  /*0000*/  LDC R1, c[0x0][0x37c] ;  /* 0x0000df00ff017b82 */ /* 0x000fe20000000800 */
[----:B------:R-:W0:Y:S07]  /*0010*/  S2R R3, SR_TID.X ;  /* 0x0000000000037919 */ /* 0x000e2e0000002100 */
[----:B------:R-:W0:Y:S01]  /*0020*/  S2UR UR4, SR_CTAID.X ;  /* 0x00000000000479c3 */ /* 0x000e220000002500 */
[----:B------:R-:W1:Y:S01]  /*0030*/  LDCU.64 UR10, c[0x0][0x358] ;  /* 0x00006b00ff0a77ac */ /* 0x000e620008000a00 */
[----:B------:R-:W-:Y:S06]  /*0040*/  BSSY.RECONVERGENT B0, `(.L_x_46) ;  /* 0x0000068000007945 */ /* 0x000fec0003800200 */
[----:B------:R-:W0:Y:S02]  /*0050*/  LDC R0, c[0x0][0x360] ;  /* 0x0000d800ff007b82 */ /* 0x000e240000000800 */
[----:B0-----:R-:W-:-:S05]  /*0060*/  IMAD R0, R0, UR4, R3 ;  /* 0x0000000400007c24 */ /* 0x001fca000f8e0203 */
[----:B------:R-:W-:-:S13]  /*0070*/  ISETP.NE.AND P0, PT, R0, RZ, PT ;  /* 0x000000ff0000720c */ /* 0x000fda0003f05270 */
[----:B-1----:R-:W-:Y:S05]  /*0080*/  @P0 BRA `(.L_x_47) ;  /* 0x00000004008c0947 */ /* 0x002fea0003800000 */
[----:B------:R-:W0:Y:S01]  /*0090*/  LDC.64 R2, c[0x0][0x3b0] ;  /* 0x0000ec00ff027b82 */ /* 0x000e220000000a00 */
[----:B------:R-:W1:Y:S02]  /*00a0*/  LDCU UR8, c[0x0][0x388] ;  /* 0x00007100ff0877ac */ /* 0x000e640008000800 */
[----:B-1----:R-:W-:Y:S01]  /*00b0*/  UISETP.GE.AND UP0, UPT, UR8, 0x1, UPT ;  /* 0x000000010800788c */ /* 0x002fe2000bf06270 */
[----:B0-----:R0:W-:Y:S08]  /*00c0*/  STG.E.U8 desc[UR10][R2.64], RZ ;  /* 0x000000ff02007986 */ /* 0x0011f0000c10110a */
[----:B------:R-:W-:Y:S05]  /*00d0*/  BRA.U !UP0, `(.L_x_47) ;  /* 0x0000000508787547 */ /* 0x000fea000b800000 */
[----:B------:R-:W-:Y:S02]  /*00e0*/  UISETP.GE.U32.AND UP0, UPT, UR8, 0x10, UPT ;  /* 0x000000100800788c */ /* 0x000fe4000bf06070 */
[----:B------:R-:W-:Y:S01]  /*00f0*/  ULOP3.LUT UP1, URZ, UR8, 0xf, URZ, 0xc0, !UPT ;  /* 0x0000000f08ff7892 */ /* 0x000fe2000f82c0ff */
[----:B------:R-:W-:Y:S01]  /*0100*/  UMOV UR6, URZ ;  /* 0x000000ff00067c82 */ /* 0x000fe20008000000 */
[----:B------:R-:W-:-:S05]  /*0110*/  UMOV UR7, URZ ;  /* 0x000000ff00077c82 */ /* 0x000fca0008000000 */
[----:B------:R-:W-:Y:S05]  /*0120*/  BRA.U !UP0, `(.L_x_48) ;  /* 0x0000000108787547 */ /* 0x000fea000b800000 */
[----:B------:R-:W1:Y:S01]  /*0130*/  LDCU.64 UR14, c[0x0][0x3a8] ;  /* 0x00007500ff0e77ac */ /* 0x000e620008000a00 */
[----:B------:R-:W-:Y:S01]  /*0140*/  ULOP3.LUT UR6, UR8, 0x7ffffff0, URZ, 0xc0, !UPT ;  /* 0x7ffffff008067892 */ /* 0x000fe2000f8ec0ff */
[----:B------:R-:W-:Y:S01]  /*0150*/  UMOV UR7, URZ ;  /* 0x000000ff00077c82 */ /* 0x000fe20008000000 */
[----:B------:R-:W-:Y:S01]  /*0160*/  UMOV UR4, URZ ;  /* 0x000000ff00047c82 */ /* 0x000fe20008000000 */
[----:B------:R-:W-:-:S09]  /*0170*/  UMOV UR5, URZ ;  /* 0x000000ff00057c82 */ /* 0x000fd20008000000 */
.L_x_49:
[----:B-1----:R-:W-:-:S04]  /*0180*/  ULEA UR9, UP0, UR4, UR14, 0x2 ;  /* 0x0000000e04097291 */ /* 0x002fc8000f8010ff */
[----:B------:R-:W-:Y:S02]  /*0190*/  ULEA.HI.X UR12, UR4, UR15, UR5, 0x2, UP0 ;  /* 0x0000000f040c7291 */ /* 0x000fe400080f1405 */
[----:B0-2---:R-:W-:Y:S01]  /*01a0*/  IMAD.U32 R2, RZ, RZ, UR9 ;  /* 0x00000009ff027e24 */ /* 0x005fe2000f8e00ff */
[----:B------:R-:W-:-:S03]  /*01b0*/  UIADD3 UR4, UP0, UPT, UR4, 0x10, URZ ;  /* 0x0000001004047890 */ /* 0x000fc6000ff1e0ff */
[----:B------:R-:W-:Y:S01]  /*01c0*/  IMAD.U32 R3, RZ, RZ, UR12 ;  /* 0x0000000cff037e24 */ /* 0x000fe2000f8e00ff */
[----:B------:R-:W-:Y:S02]  /*01d0*/  UIADD3.X UR5, UPT, UPT, URZ, UR5, URZ, UP0, !UPT ;  /* 0x00000005ff057290 */ /* 0x000fe400087fe4ff */
[----:B------:R-:W-:Y:S02]  /*01e0*/  UISETP.NE.U32.AND UP0, UPT, UR4, UR6, UPT ;  /* 0x000000060400728c */ /* 0x000fe4000bf05070 */
[----:B------:R2:W-:Y:S02]  /*01f0*/  STG.E desc[UR10][R2.64], RZ ;  /* 0x000000ff02007986 */ /* 0x0005e4000c10190a */
[----:B------:R-:W-:Y:S02]  /*0200*/  UISETP.NE.AND.EX UP0, UPT, UR5, UR7, UPT, UP0 ;  /* 0x000000070500728c */ /* 0x000fe4000bf05300 */
        /* <DEDUP_REMOVED lines=15> */
[----:B------:R-:W-:Y:S05]  /*0300*/  BRA.U UP0, `(.L_x_49) ;  /* 0xfffffffd009c7547 */ /* 0x000fea000b83ffff */
.L_x_48:
[----:B------:R-:W-:Y:S05]  /*0310*/  BRA.U !UP1, `(.L_x_47) ;  /* 0x0000000109e87547 */ /* 0x000fea000b800000 */
[----:B------:R-:W-:Y:S02]  /*0320*/  ULOP3.LUT UR4, UR8, 0xf, URZ, 0xc0, !UPT ;  /* 0x0000000f08047892 */ /* 0x000fe4000f8ec0ff */
[----:B------:R-:W-:Y:S02]  /*0330*/  ULOP3.LUT UP1, URZ, UR8, 0x7, URZ, 0xc0, !UPT ;  /* 0x0000000708ff7892 */ /* 0x000fe4000f82c0ff */
[----:B------:R-:W-:-:S04]  /*0340*/  UIADD3 UR4, UP0, UPT, UR4, -0x1, URZ ;  /* 0xffffffff04047890 */ /* 0x000fc8000ff1e0ff */
[----:B------:R-:W-:Y:S02]  /*0350*/  UIADD3.X UR5, UPT, UPT, URZ, -0x1, URZ, UP0, !UPT ;  /* 0xffffffffff057890 */ /* 0x000fe400087fe4ff */
[----:B------:R-:W-:-:S04]  /*0360*/  UISETP.GE.U32.AND UP0, UPT, UR4, 0x7, UPT ;  /* 0x000000070400788c */ /* 0x000fc8000bf06070 */
[----:B------:R-:W-:-:S09]  /*0370*/  UISETP.GE.U32.AND.EX UP0, UPT, UR5, URZ, UPT, UP0 ;  /* 0x000000ff0500728c */ /* 0x000fd2000bf06100 */
[----:B------:R-:W-:Y:S05]  /*0380*/  BRA.U !UP0, `(.L_x_50) ;  /* 0x00000001083c7547 */ /* 0x000fea000b800000 */
[----:B------:R-:W1:Y:S02]  /*0390*/  LDCU.64 UR4, c[0x0][0x3a8] ;  /* 0x00007500ff0477ac */ /* 0x000e640008000a00 */
[----:B-1----:R-:W-:-:S04]  /*03a0*/  ULEA UR4, UP0, UR6, UR4, 0x2 ;  /* 0x0000000406047291 */ /* 0x002fc8000f8010ff */
[----:B------:R-:W-:Y:S02]  /*03b0*/  ULEA.HI.X UR5, UR6, UR5, UR7, 0x2, UP0 ;  /* 0x0000000506057291 */ /* 0x000fe400080f1407 */
[----:B0-2---:R-:W-:Y:S01]  /*03c0*/  IMAD.U32 R2, RZ, RZ, UR4 ;  /* 0x00000004ff027e24 */ /* 0x005fe2000f8e00ff */
[----:B------:R-:W-:-:S03]  /*03d0*/  UIADD3 UR6, UP0, UPT, UR6, 0x8, URZ ;  /* 0x0000000806067890 */ /* 0x000fc6000ff1e0ff */
[----:B------:R-:W-:Y:S01]  /*03e0*/  IMAD.U32 R3, RZ, RZ, UR5 ;  /* 0x00000005ff037e24 */ /* 0x000fe2000f8e00ff */
[----:B------:R-:W-:-:S04]  /*03f0*/  UIADD3.X UR7, UPT, UPT, URZ, UR7, URZ, UP0, !UPT ;  /* 0x00000007ff077290 */ /* 0x000fc800087fe4ff */
        /* <DEDUP_REMOVED lines=8> */
.L_x_50:
        /* <DEDUP_REMOVED lines=8> */
[----:B------:R-:W3:Y:S02]  /*0500*/  LDCU.64 UR4, c[0x0][0x3a8] ;  /* 0x00007500ff0477ac */ /* 0x000ee40008000a00 */
[----:B---3--:R-:W-:-:S04]  /*0510*/  ULEA UR4, UP0, UR6, UR4, 0x2 ;  /* 0x0000000406047291 */ /* 0x008fc8000f8010ff */
[----:B------:R-:W-:Y:S02]  /*0520*/  ULEA.HI.X UR5, UR6, UR5, UR7, 0x2, UP0 ;  /* 0x0000000506057291 */ /* 0x000fe400080f1407 */
[----:B012---:R-:W-:Y:S01]  /*0530*/  IMAD.U32 R2, RZ, RZ, UR4 ;  /* 0x00000004ff027e24 */ /* 0x007fe2000f8e00ff */
[----:B------:R-:W-:-:S03]  /*0540*/  UIADD3 UR6, UP0, UPT, UR6, 0x4, URZ ;  /* 0x0000000406067890 */ /* 0x000fc6000ff1e0ff */
[----:B------:R-:W-:Y:S01]  /*0550*/  IMAD.U32 R3, RZ, RZ, UR5 ;  /* 0x00000005ff037e24 */ /* 0x000fe2000f8e00ff */
[----:B------:R-:W-:-:S04]  /*0560*/  UIADD3.X UR7, UPT, UPT, URZ, UR7, URZ, UP0, !UPT ;  /* 0x00000007ff077290 */ /* 0x000fc800087fe4ff */
[----:B------:R3:W-:Y:S04]  /*0570*/  STG.E desc[UR10][R2.64], RZ ;  /* 0x000000ff02007986 */ /* 0x0007e8000c10190a */
[----:B------:R3:W-:Y:S04]  /*0580*/  STG.E desc[UR10][R2.64+0x4], RZ ;  /* 0x000004ff02007986 */ /* 0x0007e8000c10190a */
[----:B------:R3:W-:Y:S04]  /*0590*/  STG.E desc[UR10][R2.64+0x8], RZ ;  /* 0x000008ff02007986 */ /* 0x0007e8000c10190a */
[----:B------:R3:W-:Y:S02]  /*05a0*/  STG.E desc[UR10][R2.64+0xc], RZ ;  /* 0x00000cff02007986 */ /* 0x0007e4000c10190a */
.L_x_51:
[----:B------:R-:W-:Y:S05]  /*05b0*/  BRA.U !UP1, `(.L_x_47) ;  /* 0x0000000109407547 */ /* 0x000fea000b800000 */
[----:B------:R-:W4:Y:S01]  /*05c0*/  LDCU.64 UR14, c[0x0][0x3a8] ;  /* 0x00007500ff0e77ac */ /* 0x000f220008000a00 */
[----:B------:R-:W-:Y:S01]  /*05d0*/  ULOP3.LUT UR8, UR8, 0x3, URZ, 0xc0, !UPT ;  /* 0x0000000308087892 */ /* 0x000fe2000f8ec0ff */
[----:B------:R-:W-:Y:S01]  /*05e0*/  UMOV UR4, URZ ;  /* 0x000000ff00047c82 */ /* 0x000fe20008000000 */
[----:B------:R-:W-:-:S10]  /*05f0*/  UMOV UR5, URZ ;  /* 0x000000ff00057c82 */ /* 0x000fd40008000000 */
.L_x_52:
[----:B----4-:R-:W-:-:S04]  /*0600*/  ULEA UR9, UP0, UR6, UR14, 0x2 ;  /* 0x0000000e06097291 */ /* 0x010fc8000f8010ff */
[----:B------:R-:W-:Y:S02]  /*0610*/  ULEA.HI.X UR12, UR6, UR15, UR7, 0x2, UP0 ;  /* 0x0000000f060c7291 */ /* 0x000fe400080f1407 */
[----:B0123--:R-:W-:Y:S01]  /*0620*/  IMAD.U32 R2, RZ, RZ, UR9 ;  /* 0x00000009ff027e24 */ /* 0x00ffe2000f8e00ff */
[----:B------:R-:W-:Y:S02]  /*0630*/  UIADD3 UR4, UP0, UPT, UR4, 0x1, URZ ;  /* 0x0000000104047890 */ /* 0x000fe4000ff1e0ff */
[----:B------:R-:W-:Y:S01]  /*0640*/  UIADD3 UR6, UP1, UPT, UR6, 0x1, URZ ;  /* 0x0000000106067890 */ /* 0x000fe2000ff3e0ff */
[----:B------:R-:W-:Y:S01]  /*0650*/  IMAD.U32 R3, RZ, RZ, UR12 ;  /* 0x0000000cff037e24 */ /* 0x000fe2000f8e00ff */
[----:B------:R-:W-:Y:S02]  /*0660*/  UIADD3.X UR5, UPT, UPT, URZ, UR5, URZ, UP0, !UPT ;  /* 0x00000005ff057290 */ /* 0x000fe400087fe4ff */
[----:B------:R-:W-:Y:S02]  /*0670*/  UISETP.NE.U32.AND UP0, UPT, UR4, UR8, UPT ;  /* 0x000000080400728c */ /* 0x000fe4000bf05070 */
[----:B------:R0:W-:Y:S01]  /*0680*/  STG.E desc[UR10][R2.64], RZ ;  /* 0x000000ff02007986 */ /* 0x0001e2000c10190a */
[----:B------:R-:W-:-:S02]  /*0690*/  UIADD3.X UR7, UPT, UPT, URZ, UR7, URZ, UP1, !UPT ;  /* 0x00000007ff077290 */ /* 0x000fc40008ffe4ff */
[----:B------:R-:W-:-:S09]  /*06a0*/  UISETP.NE.AND.EX UP0, UPT, UR5, URZ, UPT, UP0 ;  /* 0x000000ff0500728c */ /* 0x000fd2000bf05300 */
[----:B0-----:R-:W-:Y:S05]  /*06b0*/  BRA.U UP0, `(.L_x_52) ;  /* 0xfffffffd00d07547 */ /* 0x001fea000b83ffff */
.L_x_47:
[----:B------:R-:W-:Y:S05]  /*06c0*/  BSYNC.RECONVERGENT B0 ;  /* 0x0000000000007941 */ /* 0x000fea0003800200 */
.L_x_46:
[----:B------:R-:W4:Y:S01]  /*06d0*/  LDC R7, c[0x0][0x38c] ;  /* 0x0000e300ff077b82 */ /* 0x000f220000000800 */
[----:B------:R-:W5:Y:S01]  /*06e0*/  LDCU.64 UR6, c[0x0][0x380] ;  /* 0x00007000ff0677ac */ /* 0x000f620008000a00 */
[----:B----4-:R-:W-:Y:S01]  /*06f0*/  SHF.R.S32.HI R4, RZ, 0x1f, R7 ;  /* 0x0000001fff047819 */ /* 0x010fe20000011407 */
[----:B0123--:R-:W-:-:S04]  /*0700*/  IMAD.WIDE.U32 R2, R0, R7, RZ ;  /* 0x0000000700027225 */ /* 0x00ffc800078e00ff */
[----:B------:R-:W-:Y:S01]  /*0710*/  IMAD R5, R4, R0, RZ ;  /* 0x0000000004057224 */ /* 0x000fe200078e02ff */
[----:B------:R-:W-:Y:S01]  /*0720*/  BAR.SYNC.DEFER_BLOCKING 0x0 ;  /* 0x0000000000007b1d */ /* 0x000fe20000010000 */
[----:B-----5:R-:W-:Y:S02]  /*0730*/  ISETP.GE.U32.AND P0, PT, R2, UR6, PT ;  /* 0x0000000602007c0c */ /* 0x020fe4000bf06070 */
[----:B------:R-:W-:-:S05]  /*0740*/  IMAD.IADD R5, R3, 0x1, R5 ;  /* 0x0000000103057824 */ /* 0x000fca00078e0205 */
[----:B------:R-:W-:-:S04]  /*0750*/  ISETP.GE.AND.EX P0, PT, R5, UR7, PT, P0 ;  /* 0x0000000705007c0c */ /* 0x000fc8000bf06300 */
[----:B------:R-:W-:-:S13]  /*0760*/  ISETP.LT.OR P0, PT, R7, 0x1, P0 ;  /* 0x000000010700780c */ /* 0x000fda0000701670 */
[----:B------:R-:W-:Y:S05]  /*0770*/  @P0 EXIT ;  /* 0x000000000000094d */ /* 0x000fea0003800000 */
[----:B------:R-:W0:Y:S01]  /*0780*/  LDCU UR4, c[0x0][0x388] ;  /* 0x00007100ff0477ac */ /* 0x000e220008000800 */
[----:B------:R-:W-:-:S05]  /*0790*/  IMAD.MOV.U32 R0, RZ, RZ, R2 ;  /* 0x000000ffff007224 */ /* 0x000fca00078e0002 */
[----:B------:R-:W-:-:S05]  /*07a0*/  IADD3 R7, P0, PT, R0, R7, RZ ;  /* 0x0000000700077210 */ /* 0x000fca0007f1e0ff */
[----:B------:R-:W-:Y:S01]  /*07b0*/  IMAD.X R4, R4, 0x1, R5, P0 ;  /* 0x0000000104047824 */ /* 0x000fe200000e0605 */
[----:B------:R-:W-:-:S04]  /*07c0*/  ISETP.LT.U32.AND P0, PT, R7, UR6, PT ;  /* 0x0000000607007c0c */ /* 0x000fc8000bf01070 */
[----:B------:R-:W-:Y:S01]  /*07d0*/  ISETP.LT.AND.EX P0, PT, R4, UR7, PT, P0 ;  /* 0x0000000704007c0c */ /* 0x000fe2000bf01300 */
[----:B0-----:R-:W-:-:S03]  /*07e0*/  UISETP.GE.AND UP0, UPT, UR4, 0x1, UPT ;  /* 0x000000010400788c */ /* 0x001fc6000bf06270 */
[----:B------:R-:W-:Y:S02]  /*07f0*/  SEL R7, R7, UR6, P0 ;  /* 0x0000000607077c07 */ /* 0x000fe40008000000 */
[----:B------:R-:W-:-:S04]  /*0800*/  SEL R4, R4, UR7, P0 ;  /* 0x0000000704047c07 */ /* 0x000fc80008000000 */
[----:B------:R-:W-:Y:S05]  /*0810*/  BRA.U !UP0, `(.L_x_53) ;  /* 0x0000000d08b07547 */ /* 0x000fea000b800000 */
[----:B------:R-:W-:Y:S02]  /*0820*/  ULOP3.LUT UR7, UR4, 0x7ffffff8, URZ, 0xc0, !UPT ;  /* 0x7ffffff804077892 */ /* 0x000fe4000f8ec0ff */
[----:B------:R-:W-:Y:S02]  /*0830*/  ULOP3.LUT UR9, UR4, 0x7, URZ, 0xc0, !UPT ;  /* 0x0000000704097892 */ /* 0x000fe4000f8ec0ff */
[----:B------:R-:W-:Y:S02]  /*0840*/  ULOP3.LUT UR6, UR4, 0x3, URZ, 0xc0, !UPT ;  /* 0x0000000304067892 */ /* 0x000fe4000f8ec0ff */
[----:B------:R-:W-:-:S12]  /*0850*/  UIADD3 UR8, UPT, UPT, -UR7, URZ, URZ ;  /* 0x000000ff07087290 */ /* 0x000fd8000fffe1ff */
.L_x_59:
[----:B------:R-:W0:Y:S01]  /*0860*/  LDCU.64 UR4, c[0x0][0x390] ;  /* 0x00007200ff0477ac */ /* 0x000e220008000a00 */
[----:B------:R-:W1:Y:S01]  /*0870*/  LDC R9, c[0x0][0x388] ;  /* 0x0000e200ff097b82 */ /* 0x000e620000000800 */
[----:B0-----:R-:W-:-:S04]  /*0880*/  LEA R2, P0, R0, UR4, 0x3 ;  /* 0x0000000400027c11 */ /* 0x001fc8000f8018ff */
[----:B------:R-:W-:-:S05]  /*0890*/  LEA.HI.X R3, R0, UR5, R5, 0x3, P0 ;  /* 0x0000000500037c11 */ /* 0x000fca00080f1c05 */
[----:B------:R0:W5:Y:S04]  /*08a0*/  LDG.E R6, desc[UR10][R2.64] ;  /* 0x0000000a02067981 */ /* 0x000168000c1e1900 */
[----:B------:R0:W5:Y:S01]  /*08b0*/  LDG.E R8, desc[UR10][R2.64+0x4] ;  /* 0x0000040a02087981 */ /* 0x000162000c1e1900 */
[----:B-1----:R-:W-:Y:S01]  /*08c0*/  ISETP.GE.U32.AND P0, PT, R9, 0x8, PT ;  /* 0x000000080900780c */ /* 0x002fe20003f06070 */
[----:B------:R-:W-:Y:S02]  /*08d0*/  IMAD.MOV.U32 R14, RZ, RZ, 0x7f7fffff ;  /* 0x7f7fffffff0e7424 */ /* 0x000fe400078e00ff */
[----:B------:R-:W-:Y:S02]  /*08e0*/  IMAD.MOV.U32 R25, RZ, RZ, RZ ;  /* 0x000000ffff197224 */ /* 0x000fe400078e00ff */
[----:B------:R-:W-:-:S02]  /*08f0*/  IMAD.MOV.U32 R12, RZ, RZ, RZ ;  /* 0x000000ffff0c7224 */ /* 0x000fc400078e00ff */
[----:B------:R-:W-:-:S06]  /*0900*/  IMAD.MOV.U32 R10, RZ, RZ, RZ ;  /* 0x000000ffff0a7224 */ /* 0x000fcc00078e00ff */
[----:B0-----:R-:W-:Y:S05]  /*0910*/  @!P0 BRA `(.L_x_54) ;  /* 0x0000000400ac8947 */ /* 0x001fea0003800000 */
[----:B------:R-:W0:Y:S01]  /*0920*/  LDCU.64 UR4, c[0x0][0x398] ;  /* 0x00007300ff0477ac */ /* 0x000e220008000a00 */
[----:B------:R-:W-:Y:S02]  /*0930*/  IMAD.MOV.U32 R14, RZ, RZ, 0x7f7fffff ;  /* 0x7f7fffffff0e7424 */ /* 0x000fe400078e00ff */
[----:B------:R-:W-:Y:S02]  /*0940*/  IMAD.MOV.U32 R25, RZ, RZ, RZ ;  /* 0x000000ffff197224 */ /* 0x000fe400078e00ff */
[----:B------:R-:W-:Y:S02]  /*0950*/  IMAD.MOV.U32 R12, RZ, RZ, RZ ;  /* 0x000000ffff0c7224 */ /* 0x000fe400078e00ff */
[----:B------:R-:W-:Y:S02]  /*0960*/  IMAD.MOV.U32 R10, RZ, RZ, 0x7 ;  /* 0x00000007ff0a7424 */ /* 0x000fe400078e00ff */
[----:B------:R-:W-:Y:S02]  /*0970*/  IMAD.MOV.U32 R11, RZ, RZ, RZ ;  /* 0x000000ffff0b7224 */ /* 0x000fe400078e00ff */
[----:B------:R-:W-:Y:S01]  /*0980*/  IMAD.U32 R18, RZ, RZ, UR8 ;  /* 0x00000008ff127e24 */ /* 0x000fe2000f8e00ff */
[----:B0-----:R-:W-:-:S04]  /*0990*/  UIADD3 UR4, UP0, UPT, UR4, 0x20, URZ ;  /* 0x0000002004047890 */ /* 0x001fc8000ff1e0ff */
[----:B------:R-:W-:Y:S02]  /*09a0*/  UIADD3.X UR5, UPT, UPT, URZ, UR5, URZ, UP0, !UPT ;  /* 0x00000005ff057290 */ /* 0x000fe400087fe4ff */
[----:B------:R-:W-:-:S04]  /*09b0*/  IMAD.U32 R2, RZ, RZ, UR4 ;  /* 0x00000004ff027e24 */ /* 0x000fc8000f8e00ff */
[----:B------:R-:W-:-:S07]  /*09c0*/  IMAD.U32 R3, RZ, RZ, UR5 ;  /* 0x00000005ff037e24 */ /* 0x000fce000f8e00ff */
.L_x_55:
[----:B------:R-:W2:Y:S04]  /*09d0*/  LDG.E R15, desc[UR10][R2.64+-0x1c] ;  /* 0xffffe40a020f7981 */ /* 0x000ea8000c1e1900 */
[----:B------:R-:W3:Y:S04]  /*09e0*/  LDG.E R13, desc[UR10][R2.64+-0x20] ;  /* 0xffffe00a020d7981 */ /* 0x000ee8000c1e1900 */
[----:B------:R-:W4:Y:S04]  /*09f0*/  LDG.E R19, desc[UR10][R2.64+-0x14] ;  /* 0xffffec0a02137981 */ /* 0x000f28000c1e1900 */
[----:B------:R-:W4:Y:S04]  /*0a00*/  LDG.E R17, desc[UR10][R2.64+-0x18] ;  /* 0xffffe80a02117981 */ /* 0x000f28000c1e1900 */
[----:B------:R-:W4:Y:S04]  /*0a10*/  LDG.E R27, desc[UR10][R2.64+-0xc] ;  /* 0xfffff40a021b7981 */ /* 0x000f28000c1e1900 */
[----:B------:R-:W4:Y:S04]  /*0a20*/  LDG.E R29, desc[UR10][R2.64+-0x10] ;  /* 0xfffff00a021d7981 */ /* 0x000f28000c1e1900 */
[----:B------:R-:W4:Y:S04]  /*0a30*/  LDG.E R23, desc[UR10][R2.64] ;  /* 0x0000000a02177981 */ /* 0x000f28000c1e1900 */
[----:B------:R-:W4:Y:S01]  /*0a40*/  LDG.E R21, desc[UR10][R2.64+0xc] ;  /* 0x00000c0a02157981 */ /* 0x000f22000c1e1900 */
[----:B------:R-:W-:Y:S01]  /*0a50*/  IADD3 R22, P1, PT, R10, -0x7, RZ ;  /* 0xfffffff90a167810 */ /* 0x000fe20007f3e0ff */
[----:B--2--5:R-:W-:Y:S01]  /*0a60*/  FADD R16, -R8, R15 ;  /* 0x0000000f08107221 */ /* 0x024fe20000000100 */
[----:B---3--:R-:W-:-:S03]  /*0a70*/  FADD R15, -R6, R13 ;  /* 0x0000000d060f7221 */ /* 0x008fc60000000100 */
[----:B------:R-:W-:Y:S01]  /*0a80*/  FMUL R16, R16, R16 ;  /* 0x0000001010107220 */ /* 0x000fe20000400000 */
[----:B------:R-:W2:Y:S01]  /*0a90*/  LDG.E R13, desc[UR10][R2.64+-0x4] ;  /* 0xfffffc0a020d7981 */ /* 0x000ea2000c1e1900 */
[----:B----4-:R-:W-:Y:S02]  /*0aa0*/  FADD R20, -R8, R19 ;  /* 0x0000001308147221 */ /* 0x010fe40000000100 */
[----:B------:R-:W-:Y:S02]  /*0ab0*/  FFMA R19, R15, R15, R16 ;  /* 0x0000000f0f137223 */ /* 0x000fe40000000010 */
[----:B------:R-:W3:Y:S01]  /*0ac0*/  LDG.E R15, desc[UR10][R2.64+-0x8] ;  /* 0xfffff80a020f7981 */ /* 0x000ee2000c1e1900 */
[----:B------:R-:W-:Y:S01]  /*0ad0*/  FADD R17, -R6, R17 ;  /* 0x0000001106117221 */ /* 0x000fe20000000100 */
[----:B------:R-:W-:Y:S01]  /*0ae0*/  FMUL R16, R20, R20 ;  /* 0x0000001414107220 */ /* 0x000fe20000400000 */
[----:B------:R-:W-:-:S03]  /*0af0*/  FSETP.GEU.AND P0, PT, R19, R14, PT ;  /* 0x0000000e1300720b */ /* 0x000fc60003f0e000 */
[----:B------:R-:W-:Y:S02]  /*0b00*/  FFMA R16, R17, R17, R16 ;  /* 0x0000001111107223 */ /* 0x000fe40000000010 */
[----:B------:R-:W4:Y:S01]  /*0b10*/  LDG.E R17, desc[UR10][R2.64+0x4] ;  /* 0x0000040a02117981 */ /* 0x000f22000c1e1900 */
[----:B------:R-:W-:-:S03]  /*0b20*/  FSEL R20, R19, R14, !P0 ;  /* 0x0000000e13147208 */ /* 0x000fc60004000000 */
[----:B------:R-:W4:Y:S01]  /*0b30*/  LDG.E R19, desc[UR10][R2.64+0x8] ;  /* 0x0000080a02137981 */ /* 0x000f22000c1e1900 */
[-C--:B------:R-:W-:Y:S02]  /*0b40*/  FSETP.GEU.AND P2, PT, R16, R20.reuse, PT ;  /* 0x000000141000720b */ /* 0x080fe40003f4e000 */
[----:B------:R-:W-:Y:S01]  /*0b50*/  IADD3 R14, P3, PT, R10, -0x6, RZ ;  /* 0xfffffffa0a0e7810 */ /* 0x000fe20007f7e0ff */
[----:B------:R-:W-:Y:S01]  /*0b60*/  FADD R29, -R6, R29 ;  /* 0x0000001d061d7221 */ /* 0x000fe20000000100 */
[----:B------:R-:W-:Y:S02]  /*0b70*/  FSEL R20, R16, R20, !P2 ;  /* 0x0000001410147208 */ /* 0x000fe40005000000 */
[----:B------:R-:W4:Y:S07]  /*0b80*/  LDG.E R16, desc[UR10][R2.64+0x1c] ;  /* 0x00001c0a02107981 */ /* 0x000f2e000c1e1900 */
[----:B------:R-:W-:-:S02]  /*0b90*/  @P2 SEL R14, R22, R25, !P0 ;  /* 0x00000019160e2207 */ /* 0x000fc40004000000 */
[----:B------:R-:W4:Y:S01]  /*0ba0*/  LDG.E R25, desc[UR10][R2.64+0x14] ;  /* 0x0000140a02197981 */ /* 0x000f22000c1e1900 */
[----:B------:R-:W-:-:S03]  /*0bb0*/  FADD R22, -R8, R27 ;  /* 0x0000001b08167221 */ /* 0x000fc60000000100 */
[----:B------:R-:W4:Y:S01]  /*0bc0*/  LDG.E R27, desc[UR10][R2.64+0x10] ;  /* 0x0000100a021b7981 */ /* 0x000f22000c1e1900 */
[----:B------:R-:W-:-:S04]  /*0bd0*/  FMUL R22, R22, R22 ;  /* 0x0000001616167220 */ /* 0x000fc80000400000 */
[----:B------:R-:W-:Y:S02]  /*0be0*/  FFMA R22, R29, R29, R22 ;  /* 0x0000001d1d167223 */ /* 0x000fe40000000016 */
[----:B------:R-:W4:Y:S03]  /*0bf0*/  LDG.E R29, desc[UR10][R2.64+0x18] ;  /* 0x0000180a021d7981 */ /* 0x000f26000c1e1900 */
[----:B------:R-:W-:Y:S01]  /*0c00*/  FSETP.GEU.AND P4, PT, R22, R20, PT ;  /* 0x000000141600720b */ /* 0x000fe20003f8e000 */
[----:B------:R-:W-:-:S03]  /*0c10*/  FADD R23, -R6, R23 ;  /* 0x0000001706177221 */ /* 0x000fc60000000100 */
[----:B------:R-:W-:Y:S01]  /*0c20*/  FSEL R20, R22, R20, !P4 ;  /* 0x0000001416147208 */ /* 0x000fe20006000000 */
[----:B------:R-:W-:Y:S01]  /*0c30*/  FADD R21, -R8, R21 ;  /* 0x0000001508157221 */ /* 0x000fe20000000100 */
[----:B------:R-:W-:Y:S02]  /*0c40*/  VIADD R18, R18, 0x8 ;  /* 0x0000000812127836 */ /* 0x000fe40000000000 */
[----:B--2---:R-:W-:-:S04]  /*0c50*/  FADD R13, -R8, R13 ;  /* 0x0000000d080d7221 */ /* 0x004fc80000000100 */
[----:B------:R-:W-:Y:S01]  /*0c60*/  FMUL R24, R13, R13 ;  /* 0x0000000d0d187220 */ /* 0x000fe20000400000 */
[----:B---3--:R-:W-:-:S04]  /*0c70*/  FADD R15, -R6, R15 ;  /* 0x0000000f060f7221 */ /* 0x008fc80000000100 */
[----:B------:R-:W-:Y:S01]  /*0c80*/  FFMA R15, R15, R15, R24 ;  /* 0x0000000f0f0f7223 */ /* 0x000fe20000000018 */
[----:B----4-:R-:W-:-:S04]  /*0c90*/  FADD R17, -R8, R17 ;  /* 0x0000001108117221 */ /* 0x010fc80000000100 */
[----:B------:R-:W-:Y:S01]  /*0ca0*/  FSETP.GEU.AND P5, PT, R15, R20, PT ;  /* 0x000000140f00720b */ /* 0x000fe20003fae000 */
[----:B------:R-:W-:-:S03]  /*0cb0*/  FMUL R22, R17, R17 ;  /* 0x0000001111167220 */ /* 0x000fc60000400000 */
[----:B------:R-:W-:Y:S01]  /*0cc0*/  FSEL R15, R15, R20, !P5 ;  /* 0x000000140f0f7208 */ /* 0x000fe20006800000 */
[----:B------:R-:W-:Y:S01]  /*0cd0*/  FFMA R22, R23, R23, R22 ;  /* 0x0000001717167223 */ /* 0x000fe20000000016 */
[----:B------:R-:W-:Y:S01]  /*0ce0*/  IADD3.X R17, PT, PT, R11, -0x1, RZ, P1, !PT ;  /* 0xffffffff0b117810 */ /* 0x000fe20000ffe4ff */
[----:B------:R-:W-:Y:S01]  /*0cf0*/  FADD R19, -R6, R19 ;  /* 0x0000001306137221 */ /* 0x000fe20000000100 */
[----:B------:R-:W-:Y:S01]  /*0d00*/  FMUL R20, R21, R21 ;  /* 0x0000001515147220 */ /* 0x000fe20000400000 */
[----:B------:R-:W-:Y:S02]  /*0d10*/  IADD3.X R13, PT, PT, R11, -0x1, RZ, P3, !PT ;  /* 0xffffffff0b0d7810 */ /* 0x000fe40001ffe4ff */
[C---:B------:R-:W-:Y:S02]  /*0d20*/  FSETP.GEU.AND P1, PT, R22.reuse, R15, PT ;  /* 0x0000000f1600720b */ /* 0x040fe40003f2e000 */
[----:B------:R-:W-:Y:S01]  /*0d30*/  @P2 SEL R13, R17, R12, !P0 ;  /* 0x0000000c110d2207 */ /* 0x000fe20004000000 */
[----:B------:R-:W-:Y:S01]  /*0d40*/  FFMA R17, R19, R19, R20 ;  /* 0x0000001313117223 */ /* 0x000fe20000000014 */
[----:B------:R-:W-:Y:S01]  /*0d50*/  FSEL R12, R22, R15, !P1 ;  /* 0x0000000f160c7208 */ /* 0x000fe20004800000 */
[----:B------:R-:W-:-:S03]  /*0d60*/  FADD R25, -R8, R25 ;  /* 0x0000001908197221 */ /* 0x000fc60000000100 */
[----:B------:R-:W-:Y:S02]  /*0d70*/  FSETP.GEU.AND P0, PT, R17, R12, PT ;  /* 0x0000000c1100720b */ /* 0x000fe40003f0e000 */
[----:B------:R-:W-:Y:S01]  /*0d80*/  IADD3 R19, P2, PT, R10, -0x5, RZ ;  /* 0xfffffffb0a137810 */ /* 0x000fe20007f5e0ff */
[----:B------:R-:W-:Y:S01]  /*0d90*/  FADD R27, -R6, R27 ;  /* 0x0000001b061b7221 */ /* 0x000fe20000000100 */
[----:B------:R-:W-:Y:S01]  /*0da0*/  FMUL R20, R25, R25 ;  /* 0x0000001919147220 */ /* 0x000fe20000400000 */
[C---:B------:R-:W-:Y:S02]  /*0db0*/  IADD3 R15, P6, PT, R10.reuse, -0x4, RZ ;  /* 0xfffffffc0a0f7810 */ /* 0x040fe40007fde0ff */
[----:B------:R-:W-:Y:S01]  /*0dc0*/  @P5 SEL R15, R19, R14, !P4 ;  /* 0x0000000e130f5207 */ /* 0x000fe20006000000 */
[----:B------:R-:W-:Y:S01]  /*0dd0*/  FFMA R14, R27, R27, R20 ;  /* 0x0000001b1b0e7223 */ /* 0x000fe20000000014 */
[----:B------:R-:W-:Y:S01]  /*0de0*/  IADD3 R22, P3, PT, R10, -0x3, RZ ;  /* 0xfffffffd0a167810 */ /* 0x000fe20007f7e0ff */
[----:B------:R-:W-:Y:S01]  /*0df0*/  FADD R20, -R8, R16 ;  /* 0x0000001008147221 */ /* 0x000fe20000000100 */
[----:B------:R-:W-:-:S02]  /*0e00*/  IADD3.X R24, PT, PT, R11, -0x1, RZ, P2, !PT ;  /* 0xffffffff0b187810 */ /* 0x000fc400017fe4ff */
[----:B------:R-:W-:Y:S02]  /*0e10*/  IADD3 R19, P2, PT, R10, -0x2, RZ ;  /* 0xfffffffe0a137810 */ /* 0x000fe40007f5e0ff */
[----:B------:R-:W-:Y:S02]  /*0e20*/  FSEL R17, R17, R12, !P0 ;  /* 0x0000000c11117208 */ /* 0x000fe40004000000 */
[C---:B------:R-:W-:Y:S02]  /*0e30*/  IADD3.X R16, PT, PT, R11.reuse, -0x1, RZ, P6, !PT ;  /* 0xffffffff0b107810 */ /* 0x040fe400037fe4ff */
[----:B------:R-:W-:Y:S01]  /*0e40*/  @P0 SEL R19, R22, R15, !P1 ;  /* 0x0000000f16130207 */ /* 0x000fe20004800000 */
[----:B------:R-:W-:Y:S01]  /*0e50*/  FADD R29, -R6, R29 ;  /* 0x0000001d061d7221 */ /* 0x000fe20000000100 */
[----:B------:R-:W-:Y:S01]  /*0e60*/  @P5 SEL R16, R24, R13, !P4 ;  /* 0x0000000d18105207 */ /* 0x000fe20006000000 */
[----:B------:R-:W-:Y:S01]  /*0e70*/  FMUL R20, R20, R20 ;  /* 0x0000001414147220 */ /* 0x000fe20000400000 */
[----:B------:R-:W-:-:S02]  /*0e80*/  IADD3.X R15, PT, PT, R11, -0x1, RZ, P3, !PT ;  /* 0xffffffff0b0f7810 */ /* 0x000fc40001ffe4ff */
[----:B------:R-:W-:Y:S02]  /*0e90*/  FSETP.GEU.AND P4, PT, R14, R17, PT ;  /* 0x000000110e00720b */ /* 0x000fe40003f8e000 */
[----:B------:R-:W-:Y:S01]  /*0ea0*/  IADD3.X R13, PT, PT, R11, -0x1, RZ, P2, !PT ;  /* 0xffffffff0b0d7810 */ /* 0x000fe200017fe4ff */
[----:B------:R-:W-:Y:S01]  /*0eb0*/  FFMA R29, R29, R29, R20 ;  /* 0x0000001d1d1d7223 */ /* 0x000fe20000000014 */
[----:B------:R-:W-:Y:S02]  /*0ec0*/  @P0 SEL R13, R15, R16, !P1 ;  /* 0x000000100f0d0207 */ /* 0x000fe40004800000 */
[----:B------:R-:W-:Y:S02]  /*0ed0*/  ISETP.NE.AND P1, PT, R18, RZ, PT ;  /* 0x000000ff1200720c */ /* 0x000fe40003f25270 */
[----:B------:R-:W-:Y:S02]  /*0ee0*/  IADD3 R12, P2, PT, R10, -0x1, RZ ;  /* 0xffffffff0a0c7810 */ /* 0x000fe40007f5e0ff */
[----:B------:R-:W-:-:S02]  /*0ef0*/  FSEL R14, R14, R17, !P4 ;  /* 0x000000110e0e7208 */ /* 0x000fc40006000000 */
[----:B------:R-:W-:Y:S02]  /*0f00*/  SEL R19, R12, R19, !P4 ;  /* 0x000000130c137207 */ /* 0x000fe40006000000 */
[----:B------:R-:W-:Y:S02]  /*0f10*/  FSETP.GEU.AND P0, PT, R29, R14, PT ;  /* 0x0000000e1d00720b */ /* 0x000fe40003f0e000 */
[----:B------:R-:W-:Y:S02]  /*0f20*/  IADD3.X R12, PT, PT, R11, -0x1, RZ, P2, !PT ;  /* 0xffffffff0b0c7810 */ /* 0x000fe400017fe4ff */
[----:B------:R-:W-:Y:S02]  /*0f30*/  SEL R25, R10, R19, !P0 ;  /* 0x000000130a197207 */ /* 0x000fe40004000000 */
[----:B------:R-:W-:Y:S02]  /*0f40*/  IADD3 R2, P3, PT, R2, 0x40, RZ ;  /* 0x0000004002027810 */ /* 0x000fe40007f7e0ff */
[----:B------:R-:W-:-:S02]  /*0f50*/  IADD3 R10, P2, PT, R10, 0x8, RZ ;  /* 0x000000080a0a7810 */ /* 0x000fc40007f5e0ff */
[----:B------:R-:W-:Y:S01]  /*0f60*/  SEL R12, R12, R13, !P4 ;  /* 0x0000000d0c0c7207 */ /* 0x000fe20006000000 */
[----:B------:R-:W-:Y:S01]  /*0f70*/  IMAD.X R3, RZ, RZ, R3, P3 ;  /* 0x000000ffff037224 */ /* 0x000fe200018e0603 */
[----:B------:R-:W-:Y:S02]  /*0f80*/  FSEL R14, R29, R14, !P0 ;  /* 0x0000000e1d0e7208 */ /* 0x000fe40004000000 */
[----:B------:R-:W-:Y:S01]  /*0f90*/  SEL R12, R11, R12, !P0 ;  /* 0x0000000c0b0c7207 */ /* 0x000fe20004000000 */
[----:B------:R-:W-:Y:S01]  /*0fa0*/  IMAD.X R11, RZ, RZ, R11, P2 ;  /* 0x000000ffff0b7224 */ /* 0x000fe200010e060b */
[----:B------:R-:W-:Y:S06]  /*0fb0*/  @P1 BRA `(.L_x_55) ;  /* 0xfffffff800841947 */ /* 0x000fec000383ffff */
[----:B------:R-:W-:-:S07]  /*0fc0*/  IMAD.U32 R10, RZ, RZ, UR7 ;  /* 0x00000007ff0a7e24 */ /* 0x000fce000f8e00ff */
.L_x_54:
[----:B------:R-:W-:-:S09]  /*0fd0*/  UISETP.NE.AND UP0, UPT, UR9, URZ, UPT ;  /* 0x000000ff0900728c */ /* 0x000fd2000bf05270 */
[----:B------:R-:W-:Y:S05]  /*0fe0*/  BRA.U !UP0, `(.L_x_56) ;  /* 0x0000000508647547 */ /* 0x000fea000b800000 */
[----:B------:R-:W-:Y:S02]  /*0ff0*/  UIADD3 UR4, UPT, UPT, UR9, -0x1, URZ ;  /* 0xffffffff09047890 */ /* 0x000fe4000fffe0ff */
[----:B------:R-:W-:Y:S02]  /*1000*/  UISETP.NE.AND UP1, UPT, UR6, URZ, UPT ;  /* 0x000000ff0600728c */ /* 0x000fe4000bf25270 */
[----:B------:R-:W-:-:S09]  /*1010*/  UISETP.GE.U32.AND UP0, UPT, UR4, 0x3, UPT ;  /* 0x000000030400788c */ /* 0x000fd2000bf06070 */
[----:B------:R-:W-:Y:S05]  /*1020*/  BRA.U !UP0, `(.L_x_57) ;  /* 0x0000000108b07547 */ /* 0x000fea000b800000 */
[----:B------:R-:W0:Y:S01]  /*1030*/  LDC.64 R2, c[0x0][0x398] ;  /* 0x0000e600ff027b82 */ /* 0x000e220000000a00 */
[----:B------:R-:W-:-:S04]  /*1040*/  IMAD.SHL.U32 R11, R10, 0x2, RZ ;  /* 0x000000020a0b7824 */ /* 0x000fc800078e00ff */
[----:B0-----:R-:W-:-:S05]  /*1050*/  IMAD.WIDE.U32 R2, R11, 0x4, R2 ;  /* 0x000000040b027825 */ /* 0x001fca00078e0002 */
[----:B------:R-:W2:Y:S04]  /*1060*/  LDG.E R19, desc[UR10][R2.64+0x4] ;  /* 0x0000040a02137981 */ /* 0x000ea8000c1e1900 */
[----:B------:R-:W3:Y:S04]  /*1070*/  LDG.E R17, desc[UR10][R2.64] ;  /* 0x0000000a02117981 */ /* 0x000ee8000c1e1900 */
[----:B------:R-:W4:Y:S04]  /*1080*/  LDG.E R23, desc[UR10][R2.64+0xc] ;  /* 0x00000c0a02177981 */ /* 0x000f28000c1e1900 */
[----:B------:R-:W4:Y:S04]  /*1090*/  LDG.E R21, desc[UR10][R2.64+0x8] ;  /* 0x0000080a02157981 */ /* 0x000f28000c1e1900 */
[----:B------:R-:W4:Y:S04]  /*10a0*/  LDG.E R27, desc[UR10][R2.64+0x14] ;  /* 0x0000140a021b7981 */ /* 0x000f28000c1e1900 */
[----:B------:R-:W4:Y:S04]  /*10b0*/  LDG.E R13, desc[UR10][R2.64+0x10] ;  /* 0x0000100a020d7981 */ /* 0x000f28000c1e1900 */
[----:B------:R-:W4:Y:S04]  /*10c0*/  LDG.E R11, desc[UR10][R2.64+0x1c] ;  /* 0x00001c0a020b7981 */ /* 0x000f28000c1e1900 */
[----:B------:R0:W4:Y:S01]  /*10d0*/  LDG.E R15, desc[UR10][R2.64+0x18] ;  /* 0x0000180a020f7981 */ /* 0x000122000c1e1900 */
[----:B--2--5:R-:W-:Y:S01]  /*10e0*/  FADD R19, -R8, R19 ;  /* 0x0000001308137221 */ /* 0x024fe20000000100 */
[----:B---3--:R-:W-:-:S03]  /*10f0*/  FADD R17, -R6, R17 ;  /* 0x0000001106117221 */ /* 0x008fc60000000100 */
[----:B------:R-:W-:Y:S01]  /*1100*/  FMUL R16, R19, R19 ;  /* 0x0000001313107220 */ /* 0x000fe20000400000 */
[----:B----4-:R-:W-:-:S03]  /*1110*/  FADD R23, -R8, R23 ;  /* 0x0000001708177221 */ /* 0x010fc60000000100 */
[----:B------:R-:W-:Y:S01]  /*1120*/  FFMA R17, R17, R17, R16 ;  /* 0x0000001111117223 */ /* 0x000fe20000000010 */
[----:B------:R-:W-:Y:S01]  /*1130*/  FADD R21, -R6, R21 ;  /* 0x0000001506157221 */ /* 0x000fe20000000100 */
[----:B------:R-:W-:-:S03]  /*1140*/  FMUL R16, R23, R23 ;  /* 0x0000001717107220 */ /* 0x000fc60000400000 */
[-C--:B------:R-:W-:Y:S01]  /*1150*/  FSETP.GEU.AND P0, PT, R17, R14.reuse, PT ;  /* 0x0000000e1100720b */ /* 0x080fe20003f0e000 */
[----:B------:R-:W-:Y:S01]  /*1160*/  FADD R27, -R8, R27 ;  /* 0x0000001b081b7221 */ /* 0x000fe20000000100 */
[----:B------:R-:W-:Y:S02]  /*1170*/  FFMA R21, R21, R21, R16 ;  /* 0x0000001515157223 */ /* 0x000fe40000000010 */
[----:B------:R-:W-:Y:S01]  /*1180*/  FSEL R14, R17, R14, !P0 ;  /* 0x0000000e110e7208 */ /* 0x000fe20004000000 */
[----:B------:R-:W-:Y:S01]  /*1190*/  FADD R13, -R6, R13 ;  /* 0x0000000d060d7221 */ /* 0x000fe20000000100 */
[----:B0-----:R-:W-:Y:S02]  /*11a0*/  FMUL R2, R27, R27 ;  /* 0x0000001b1b027220 */ /* 0x001fe40000400000 */
[----:B------:R-:W-:Y:S01]  /*11b0*/  FSETP.GEU.AND P1, PT, R21, R14, PT ;  /* 0x0000000e1500720b */ /* 0x000fe20003f2e000 */
[----:B------:R-:W-:Y:S01]  /*11c0*/  FADD R11, -R8, R11 ;  /* 0x0000000b080b7221 */ /* 0x000fe20000000100 */
[----:B------:R-:W-:-:S02]  /*11d0*/  FFMA R13, R13, R13, R2 ;  /* 0x0000000d0d0d7223 */ /* 0x000fc40000000002 */
[----:B------:R-:W-:Y:S01]  /*11e0*/  FSEL R14, R21, R14, !P1 ;  /* 0x0000000e150e7208 */ /* 0x000fe20004800000 */
[----:B------:R-:W-:Y:S01]  /*11f0*/  FADD R15, -R6, R15 ;  /* 0x0000000f060f7221 */ /* 0x000fe20000000100 */
[----:B------:R-:W-:Y:S02]  /*1200*/  FMUL R2, R11, R11 ;  /* 0x0000000b0b027220 */ /* 0x000fe40000400000 */
[-C--:B------:R-:W-:Y:S02]  /*1210*/  FSETP.GEU.AND P2, PT, R13, R14.reuse, PT ;  /* 0x0000000e0d00720b */ /* 0x080fe40003f4e000 */
[----:B------:R-:W-:Y:S01]  /*1220*/  SEL R12, R12, RZ, P0 ;  /* 0x000000ff0c0c7207 */ /* 0x000fe20000000000 */
[----:B------:R-:W-:Y:S01]  /*1230*/  FFMA R15, R15, R15, R2 ;  /* 0x0000000f0f0f7223 */ /* 0x000fe20000000002 */
[----:B------:R-:W-:Y:S02]  /*1240*/  FSEL R14, R13, R14, !P2 ;  /* 0x0000000e0d0e7208 */ /* 0x000fe40005000000 */
[----:B------:R-:W-:-:S02]  /*1250*/  SEL R12, R12, RZ, P1 ;  /* 0x000000ff0c0c7207 */ /* 0x000fc40000800000 */
[CC--:B------:R-:W-:Y:S02]  /*1260*/  FSETP.GEU.AND P3, PT, R15.reuse, R14.reuse, PT ;  /* 0x0000000e0f00720b */ /* 0x0c0fe40003f6e000 */
[C---:B------:R-:W-:Y:S01]  /*1270*/  SEL R25, R10.reuse, R25, !P0 ;  /* 0x000000190a197207 */ /* 0x040fe20004000000 */
[----:B------:R-:W-:Y:S01]  /*1280*/  @!P1 VIADD R25, R10, 0x1 ;  /* 0x000000010a199836 */ /* 0x000fe20000000000 */
[----:B------:R-:W-:Y:S01]  /*1290*/  SEL R12, R12, RZ, P2 ;  /* 0x000000ff0c0c7207 */ /* 0x000fe20001000000 */
[----:B------:R-:W-:Y:S01]  /*12a0*/  @!P2 VIADD R25, R10, 0x2 ;  /* 0x000000020a19a836 */ /* 0x000fe20000000000 */
[----:B------:R-:W-:Y:S02]  /*12b0*/  FSEL R14, R15, R14, !P3 ;  /* 0x0000000e0f0e7208 */ /* 0x000fe40005800000 */
[----:B------:R-:W-:-:S05]  /*12c0*/  SEL R12, R12, RZ, P3 ;  /* 0x000000ff0c0c7207 */ /* 0x000fca0001800000 */
[C---:B------:R-:W-:Y:S02]  /*12d0*/  @!P3 VIADD R25, R10.reuse, 0x3 ;  /* 0x000000030a19b836 */ /* 0x040fe40000000000 */
[----:B------:R-:W-:-:S07]  /*12e0*/  VIADD R10, R10, 0x4 ;  /* 0x000000040a0a7836 */ /* 0x000fce0000000000 */
.L_x_57:
[----:B------:R-:W-:Y:S05]  /*12f0*/  BRA.U !UP1, `(.L_x_56) ;  /* 0x0000000109a07547 */ /* 0x000fea000b800000 */
[----:B------:R-:W-:Y:S01]  /*1300*/  UISETP.NE.AND UP0, UPT, UR6, 0x1, UPT ;  /* 0x000000010600788c */ /* 0x000fe2000bf05270 */
[----:B------:R-:W-:-:S08]  /*1310*/  LOP3.LUT P0, RZ, R9, 0x1, RZ, 0xc0, !PT ;  /* 0x0000000109ff7812 */ /* 0x000fd0000780c0ff */
[----:B------:R-:W-:Y:S05]  /*1320*/  BRA.U !UP0, `(.L_x_58) ;  /* 0x0000000108607547 */ /* 0x000fea000b800000 */
[----:B------:R-:W0:Y:S01]  /*1330*/  LDC.64 R2, c[0x0][0x398] ;  /* 0x0000e600ff027b82 */ /* 0x000e220000000a00 */
[----:B------:R-:W-:-:S04]  /*1340*/  IMAD.SHL.U32 R9, R10, 0x2, RZ ;  /* 0x000000020a097824 */ /* 0x000fc800078e00ff */
[----:B0-----:R-:W-:-:S05]  /*1350*/  IMAD.WIDE.U32 R2, R9, 0x4, R2 ;  /* 0x0000000409027825 */ /* 0x001fca00078e0002 */
[----:B------:R-:W2:Y:S04]  /*1360*/  LDG.E R11, desc[UR10][R2.64+0x4] ;  /* 0x0000040a020b7981 */ /* 0x000ea8000c1e1900 */
[----:B------:R-:W3:Y:S04]  /*1370*/  LDG.E R9, desc[UR10][R2.64] ;  /* 0x0000000a02097981 */ /* 0x000ee8000c1e1900 */
[----:B------:R-:W4:Y:S04]  /*1380*/  LDG.E R15, desc[UR10][R2.64+0xc] ;  /* 0x00000c0a020f7981 */ /* 0x000f28000c1e1900 */
[----:B------:R-:W4:Y:S01]  /*1390*/  LDG.E R13, desc[UR10][R2.64+0x8] ;  /* 0x0000080a020d7981 */ /* 0x000f22000c1e1900 */
[----:B--2--5:R-:W-:Y:S01]  /*13a0*/  FADD R11, -R8, R11 ;  /* 0x0000000b080b7221 */ /* 0x024fe20000000100 */
[----:B---3--:R-:W-:-:S03]  /*13b0*/  FADD R9, -R6, R9 ;  /* 0x0000000906097221 */ /* 0x008fc60000000100 */
[----:B------:R-:W-:Y:S01]  /*13c0*/  FMUL R16, R11, R11 ;  /* 0x0000000b0b107220 */ /* 0x000fe20000400000 */
[----:B----4-:R-:W-:-:S03]  /*13d0*/  FADD R15, -R8, R15 ;  /* 0x0000000f080f7221 */ /* 0x010fc60000000100 */
[----:B------:R-:W-:Y:S01]  /*13e0*/  FFMA R9, R9, R9, R16 ;  /* 0x0000000909097223 */ /* 0x000fe20000000010 */
[----:B------:R-:W-:Y:S01]  /*13f0*/  FADD R13, -R6, R13 ;  /* 0x0000000d060d7221 */ /* 0x000fe20000000100 */
[----:B------:R-:W-:-:S03]  /*1400*/  FMUL R16, R15, R15 ;  /* 0x0000000f0f107220 */ /* 0x000fc60000400000 */
[----:B------:R-:W-:Y:S01]  /*1410*/  FSETP.GEU.AND P1, PT, R9, R14, PT ;  /* 0x0000000e0900720b */ /* 0x000fe20003f2e000 */
[----:B------:R-:W-:-:S03]  /*1420*/  FFMA R13, R13, R13, R16 ;  /* 0x0000000d0d0d7223 */ /* 0x000fc60000000010 */
[----:B------:R-:W-:Y:S02]  /*1430*/  FSEL R14, R9, R14, !P1 ;  /* 0x0000000e090e7208 */ /* 0x000fe40004800000 */
[----:B------:R-:W-:Y:S02]  /*1440*/  SEL R12, R12, RZ, P1 ;  /* 0x000000ff0c0c7207 */ /* 0x000fe40000800000 */
[CC--:B------:R-:W-:Y:S02]  /*1450*/  FSETP.GEU.AND P2, PT, R13.reuse, R14.reuse, PT ;  /* 0x0000000e0d00720b */ /* 0x0c0fe40003f4e000 */
[----:B------:R-:W-:Y:S02]  /*1460*/  SEL R25, R10, R25, !P1 ;  /* 0x000000190a197207 */ /* 0x000fe40004800000 */
[----:B------:R-:W-:Y:S02]  /*1470*/  FSEL R14, R13, R14, !P2 ;  /* 0x0000000e0d0e7208 */ /* 0x000fe40005000000 */
[----:B------:R-:W-:-:S07]  /*1480*/  SEL R12, R12, RZ, P2 ;  /* 0x000000ff0c0c7207 */ /* 0x000fce0001000000 */
[C---:B------:R-:W-:Y:S02]  /*1490*/  @!P2 VIADD R25, R10.reuse, 0x1 ;  /* 0x000000010a19a836 */ /* 0x040fe40000000000 */
[----:B------:R-:W-:-:S07]  /*14a0*/  VIADD R10, R10, 0x2 ;  /* 0x000000020a0a7836 */ /* 0x000fce0000000000 */
.L_x_58:
[----:B------:R-:W-:Y:S05]  /*14b0*/  @!P0 BRA `(.L_x_56) ;  /* 0x0000000000308947 */ /* 0x000fea0003800000 */
[----:B------:R-:W0:Y:S01]  /*14c0*/  LDC.64 R2, c[0x0][0x398] ;  /* 0x0000e600ff027b82 */ /* 0x000e220000000a00 */
[----:B------:R-:W-:-:S04]  /*14d0*/  IMAD.SHL.U32 R9, R10, 0x2, RZ ;  /* 0x000000020a097824 */ /* 0x000fc800078e00ff */
[----:B0-----:R-:W-:-:S05]  /*14e0*/  IMAD.WIDE.U32 R2, R9, 0x4, R2 ;  /* 0x0000000409027825 */ /* 0x001fca00078e0002 */
[----:B------:R-:W2:Y:S04]  /*14f0*/  LDG.E R11, desc[UR10][R2.64+0x4] ;  /* 0x0000040a020b7981 */ /* 0x000ea8000c1e1900 */
[----:B------:R-:W3:Y:S01]  /*1500*/  LDG.E R9, desc[UR10][R2.64] ;  /* 0x0000000a02097981 */ /* 0x000ee2000c1e1900 */
[----:B--2--5:R-:W-:Y:S01]  /*1510*/  FADD R11, -R8, R11 ;  /* 0x0000000b080b7221 */ /* 0x024fe20000000100 */
[----:B---3--:R-:W-:-:S03]  /*1520*/  FADD R9, -R6, R9 ;  /* 0x0000000906097221 */ /* 0x008fc60000000100 */
[----:B------:R-:W-:-:S04]  /*1530*/  FMUL R6, R11, R11 ;  /* 0x0000000b0b067220 */ /* 0x000fc80000400000 */
[----:B------:R-:W-:-:S05]  /*1540*/  FFMA R9, R9, R9, R6 ;  /* 0x0000000909097223 */ /* 0x000fca0000000006 */
[----:B------:R-:W-:-:S04]  /*1550*/  FSETP.GEU.AND P0, PT, R9, R14, PT ;  /* 0x0000000e0900720b */ /* 0x000fc80003f0e000 */
[----:B------:R-:W-:Y:S02]  /*1560*/  SEL R25, R10, R25, !P0 ;  /* 0x000000190a197207 */ /* 0x000fe40004000000 */
[----:B------:R-:W-:-:S07]  /*1570*/  SEL R12, R12, RZ, P0 ;  /* 0x000000ff0c0c7207 */ /* 0x000fce0000000000 */
.L_x_56:
[----:B------:R-:W0:Y:S02]  /*1580*/  LDCU.64 UR4, c[0x0][0x3a0] ;  /* 0x00007400ff0477ac */ /* 0x000e240008000a00 */
[----:B0----5:R-:W-:-:S04]  /*1590*/  LEA R8, P0, R0, UR4, 0x2 ;  /* 0x0000000400087c11 */ /* 0x021fc8000f8010ff */
[----:B------:R-:W-:Y:S01]  /*15a0*/  LEA.HI.X R9, R0, UR5, R5, 0x2, P0 ;  /* 0x0000000500097c11 */ /* 0x000fe200080f1405 */
[----:B------:R-:W-:Y:S01]  /*15b0*/  IMAD.MOV.U32 R6, RZ, RZ, 0x1 ;  /* 0x00000001ff067424 */ /* 0x000fe200078e00ff */
[----:B------:R-:W0:Y:S03]  /*15c0*/  LDCU.64 UR4, c[0x0][0x3a8] ;  /* 0x00007500ff0477ac */ /* 0x000e260008000a00 */
[----:B------:R-:W2:Y:S01]  /*15d0*/  LDG.E R2, desc[UR10][R8.64] ;  /* 0x0000000a08027981 */ /* 0x000ea2000c1e1900 */
[----:B------:R-:W-:Y:S01]  /*15e0*/  IMAD.MOV.U32 R13, RZ, RZ, 0x1 ;  /* 0x00000001ff0d7424 */ /* 0x000fe200078e00ff */
[C---:B--2---:R-:W-:Y:S02]  /*15f0*/  ISETP.NE.U32.AND P0, PT, R25.reuse, R2, PT ;  /* 0x000000021900720c */ /* 0x044fe40003f05070 */
[----:B------:R-:W-:Y:S02]  /*1600*/  SHF.R.S32.HI R3, RZ, 0x1f, R2 ;  /* 0x0000001fff037819 */ /* 0x000fe40000011402 */
[----:B0-----:R-:W-:-:S02]  /*1610*/  LEA R2, P1, R25, UR4, 0x2 ;  /* 0x0000000419027c11 */ /* 0x001fc4000f8210ff */
[----:B------:R-:W-:Y:S02]  /*1620*/  ISETP.NE.AND.EX P0, PT, R12, R3, PT, P0 ;  /* 0x000000030c00720c */ /* 0x000fe40003f05300 */
[----:B------:R-:W-:-:S11]  /*1630*/  LEA.HI.X R3, R25, UR5, R12, 0x2, P1 ;  /* 0x0000000519037c11 */ /* 0x000fd600088f140c */
[----:B------:R-:W0:Y:S01]  /*1640*/  @P0 LDC.64 R10, c[0x0][0x3b0] ;  /* 0x0000ec00ff0a0b82 */ /* 0x000e220000000a00 */
[----:B------:R1:W-:Y:S04]  /*1650*/  @P0 STG.E desc[UR10][R8.64], R25 ;  /* 0x0000001908000986 */ /* 0x0003e8000c10190a */
[----:B0-----:R1:W-:Y:S01]  /*1660*/  @P0 STG.E.U8 desc[UR10][R10.64], R6 ;  /* 0x000000060a000986 */ /* 0x0013e2000c10110a */
[----:B------:R-:W-:-:S03]  /*1670*/  IADD3 R0, P0, PT, R0, 0x1, RZ ;  /* 0x0000000100007810 */ /* 0x000fc60007f1e0ff */
[----:B------:R1:W-:Y:S02]  /*1680*/  REDG.E.ADD.STRONG.GPU desc[UR10][R2.64], R13 ;  /* 0x0000000d0200798e */ /* 0x0003e4000c12e10a */
[----:B------:R-:W-:Y:S01]  /*1690*/  IMAD.X R5, RZ, RZ, R5, P0 ;  /* 0x000000ffff057224 */ /* 0x000fe200000e0605 */
[----:B------:R-:W-:-:S04]  /*16a0*/  ISETP.GE.U32.AND P0, PT, R0, R7, PT ;  /* 0x000000070000720c */ /* 0x000fc80003f06070 */
[----:B------:R-:W-:-:S13]  /*16b0*/  ISETP.GE.AND.EX P0, PT, R5, R4, PT, P0 ;  /* 0x000000040500720c */ /* 0x000fda0003f06300 */
[----:B-1----:R-:W-:Y:S05]  /*16c0*/  @!P0 BRA `(.L_x_59) ;  /* 0xfffffff000648947 */ /* 0x002fea000383ffff */
[----:B------:R-:W-:Y:S05]  /*16d0*/  EXIT ;  /* 0x000000000000794d */ /* 0x000fea0003800000 */
.L_x_53:
[----:B------:R-:W-:Y:S01]  /*16e0*/  IADD3 R2, P1, PT, R0, 0x1, RZ ;  /* 0x0000000100027810 */ /* 0x000fe20007f3e0ff */
[----:B------:R-:W0:Y:S01]  /*16f0*/  LDCU.64 UR8, c[0x0][0x3a0] ;  /* 0x00007400ff0877ac */ /* 0x000e220008000a00 */
[----:B------:R-:W-:Y:S02]  /*1700*/  BSSY.RECONVERGENT B0, `(.L_x_60) ;  /* 0x0000028000007945 */ /* 0x000fe40003800200 */
[----:B------:R-:W-:Y:S01]  /*1710*/  ISETP.GT.U32.AND P0, PT, R7, R2, PT ;  /* 0x000000020700720c */ /* 0x000fe20003f04070 */
[----:B------:R-:W-:Y:S01]  /*1720*/  IMAD.X R9, RZ, RZ, R5, P1 ;  /* 0x000000ffff097224 */ /* 0x000fe200008e0605 */
[----:B------:R-:W1:Y:S04]  /*1730*/  LDCU.64 UR6, c[0x0][0x3a0] ;  /* 0x00007400ff0677ac */ /* 0x000e680008000a00 */
[----:B------:R-:W-:-:S04]  /*1740*/  ISETP.GT.AND.EX P0, PT, R4, R9, PT, P0 ;  /* 0x000000090400720c */ /* 0x000fc80003f04300 */
[----:B------:R-:W-:Y:S02]  /*1750*/  SEL R11, R7, R2, P0 ;  /* 0x00000002070b7207 */ /* 0x000fe40000000000 */
[----:B------:R-:W-:Y:S02]  /*1760*/  SEL R6, R4, R9, P0 ;  /* 0x0000000904067207 */ /* 0x000fe40000000000 */
[C---:B------:R-:W-:Y:S01]  /*1770*/  IADD3 R2, P2, PT, -R11.reuse, R0, RZ ;  /* 0x000000000b027210 */ /* 0x040fe20007f5e1ff */
[----:B------:R-:W-:-:S03]  /*1780*/  IMAD.IADD R3, R11, 0x1, -R0 ;  /* 0x000000010b037824 */ /* 0x000fc600078e0a00 */
[----:B------:R-:W-:Y:S01]  /*1790*/  ISETP.GT.U32.AND P0, PT, R2, -0x4, PT ;  /* 0xfffffffc0200780c */ /* 0x000fe20003f04070 */
[----:B------:R-:W-:Y:S01]  /*17a0*/  IMAD.X R2, R5, 0x1, ~R6, P2 ;  /* 0x0000000105027824 */ /* 0x000fe200010e0e06 */
[----:B------:R-:W-:-:S04]  /*17b0*/  LOP3.LUT R15, R3, 0x3, RZ, 0xc0, !PT ;  /* 0x00000003030f7812 */ /* 0x000fc800078ec0ff */
[----:B------:R-:W-:Y:S02]  /*17c0*/  ISETP.NE.U32.AND P1, PT, R15, RZ, PT ;  /* 0x000000ff0f00720c */ /* 0x000fe40003f25070 */
[----:B------:R-:W-:Y:S02]  /*17d0*/  ISETP.GT.U32.AND.EX P0, PT, R2, -0x1, PT, P0 ;  /* 0xffffffff0200780c */ /* 0x000fe40003f04100 */
[----:B------:R-:W-:-:S13]  /*17e0*/  ISETP.NE.AND.EX P1, PT, RZ, RZ, PT, P1 ;  /* 0x000000ffff00720c */ /* 0x000fda0003f25310 */
[----:B01----:R-:W-:Y:S05]  /*17f0*/  @!P1 BRA `(.L_x_61) ;  /* 0x0000000000609947 */ /* 0x003fea0003800000 */
[----:B------:R-:W0:Y:S01]  /*1800*/  LDC.64 R2, c[0x0][0x3a8] ;  /* 0x0000ea00ff027b82 */ /* 0x000e220000000a00 */
[----:B------:R-:W-:Y:S02]  /*1810*/  IMAD.MOV.U32 R12, RZ, RZ, RZ ;  /* 0x000000ffff0c7224 */ /* 0x000fe400078e00ff */
[----:B------:R-:W-:-:S07]  /*1820*/  IMAD.MOV.U32 R14, RZ, RZ, RZ ;  /* 0x000000ffff0e7224 */ /* 0x000fce00078e00ff */
.L_x_62:
[----:B------:R-:W-:-:S04]  /*1830*/  LEA R8, P1, R0, UR6, 0x2 ;  /* 0x0000000600087c11 */ /* 0x000fc8000f8210ff */
[----:B------:R-:W-:-:S05]  /*1840*/  LEA.HI.X R9, R0, UR7, R5, 0x2, P1 ;  /* 0x0000000700097c11 */ /* 0x000fca00088f1405 */
[----:B------:R-:W2:Y:S01]  /*1850*/  LDG.E R10, desc[UR10][R8.64] ;  /* 0x0000000a080a7981 */ /* 0x000ea2000c1e1900 */
[----:B------:R-:W-:Y:S02]  /*1860*/  VOTEU.ANY UR4, UPT, PT ;  /* 0x0000000000047886 */ /* 0x000fe400038e0100 */
[----:B------:R-:W-:Y:S01]  /*1870*/  UFLO.U32 UR5, UR4 ;  /* 0x00000004000572bd */ /* 0x000fe200080e0000 */
[----:B------:R-:W1:Y:S01]  /*1880*/  S2R R6, SR_LANEID ;  /* 0x0000000000067919 */ /* 0x000e620000000000 */
[----:B------:R-:W0:Y:S04]  /*1890*/  POPC R13, UR4 ;  /* 0x00000004000d7d09 */ /* 0x000e280008000000 */
[----:B-1----:R-:W-:Y:S01]  /*18a0*/  ISETP.EQ.U32.AND P2, PT, R6, UR5, PT ;  /* 0x0000000506007c0c */ /* 0x002fe2000bf42070 */
[----:B------:R-:W-:Y:S01]  /*18b0*/  IMAD.MOV.U32 R6, RZ, RZ, 0x1 ;  /* 0x00000001ff067424 */ /* 0x000fe200078e00ff */
[----:B--2---:R-:W-:-:S13]  /*18c0*/  ISETP.NE.AND P1, PT, R10, RZ, PT ;  /* 0x000000ff0a00720c */ /* 0x004fda0003f25270 */
[----:B------:R-:W1:Y:S01]  /*18d0*/  @P1 LDC.64 R10, c[0x0][0x3b0] ;  /* 0x0000ec00ff0a1b82 */ /* 0x000e620000000a00 */
[----:B------:R2:W-:Y:S04]  /*18e0*/  @P1 STG.E desc[UR10][R8.64], RZ ;  /* 0x000000ff08001986 */ /* 0x0005e8000c10190a */
[----:B-1----:R2:W-:Y:S01]  /*18f0*/  @P1 STG.E.U8 desc[UR10][R10.64], R6 ;  /* 0x000000060a001986 */ /* 0x0025e2000c10110a */
[----:B------:R-:W-:-:S03]  /*1900*/  IADD3 R12, P1, PT, R12, 0x1, RZ ;  /* 0x000000010c0c7810 */ /* 0x000fc60007f3e0ff */
[----:B0-----:R2:W-:Y:S01]  /*1910*/  @P2 REDG.E.ADD.STRONG.GPU desc[UR10][R2.64], R13 ;  /* 0x0000000d0200298e */ /* 0x0015e2000c12e10a */
[----:B------:R-:W-:Y:S01]  /*1920*/  IADD3 R0, P2, PT, R0, 0x1, RZ ;  /* 0x0000000100007810 */ /* 0x000fe20007f5e0ff */
[----:B------:R-:W-:Y:S01]  /*1930*/  IMAD.X R14, RZ, RZ, R14, P1 ;  /* 0x000000ffff0e7224 */ /* 0x000fe200008e060e */
[----:B------:R-:W-:-:S03]  /*1940*/  ISETP.NE.U32.AND P1, PT, R12, R15, PT ;  /* 0x0000000f0c00720c */ /* 0x000fc60003f25070 */
[----:B------:R-:W-:Y:S01]  /*1950*/  IMAD.X R5, RZ, RZ, R5, P2 ;  /* 0x000000ffff057224 */ /* 0x000fe200010e0605 */
[----:B------:R-:W-:-:S13]  /*1960*/  ISETP.NE.AND.EX P1, PT, R14, RZ, PT, P1 ;  /* 0x000000ff0e00720c */ /* 0x000fda0003f25310 */
[----:B--2---:R-:W-:Y:S05]  /*1970*/  @P1 BRA `(.L_x_62) ;  /* 0xfffffffc00ac1947 */ /* 0x004fea000383ffff */
.L_x_61:
[----:B------:R-:W-:Y:S05]  /*1980*/  BSYNC.RECONVERGENT B0 ;  /* 0x0000000000007941 */ /* 0x000fea0003800200 */
.L_x_60:
[----:B------:R-:W-:Y:S05]  /*1990*/  @P0 EXIT ;  /* 0x000000000000094d */ /* 0x000fea0003800000 */
.L_x_63:
[----:B------:R-:W-:-:S04]  /*19a0*/  LEA R8, P0, R0, UR8, 0x2 ;  /* 0x0000000800087c11 */ /* 0x000fc8000f8010ff */
[----:B------:R-:W-:-:S05]  /*19b0*/  LEA.HI.X R9, R0, UR9, R5, 0x2, P0 ;  /* 0x0000000900097c11 */ /* 0x000fca00080f1405 */
[----:B------:R-:W2:Y:S01]  /*19c0*/  LDG.E R2, desc[UR10][R8.64] ;  /* 0x0000000a08027981 */ /* 0x000ea2000c1e1900 */
[----:B------:R-:W-:Y:S01]  /*19d0*/  VOTEU.ANY UR4, UPT, PT ;  /* 0x0000000000047886 */ /* 0x000fe200038e0100 */
[----:B------:R-:W-:Y:S01]  /*19e0*/  IMAD.MOV.U32 R13, RZ, RZ, 0x1 ;  /* 0x00000001ff0d7424 */ /* 0x000fe200078e00ff */
[----:B------:R-:W-:Y:S01]  /*19f0*/  UFLO.U32 UR5, UR4 ;  /* 0x00000004000572bd */ /* 0x000fe200080e0000 */
[----:B------:R-:W0:Y:S01]  /*1a00*/  S2R R6, SR_LANEID ;  /* 0x0000000000067919 */ /* 0x000e220000000000 */
[----:B------:R-:W1:Y:S04]  /*1a10*/  POPC R15, UR4 ;  /* 0x00000004000f7d09 */ /* 0x000e680008000000 */
[----:B0-----:R-:W-:Y:S02]  /*1a20*/  ISETP.EQ.U32.AND P1, PT, R6, UR5, PT ;  /* 0x0000000506007c0c */ /* 0x001fe4000bf22070 */
[----:B--2---:R-:W-:-:S02]  /*1a30*/  ISETP.NE.AND P0, PT, R2, RZ, PT ;  /* 0x000000ff0200720c */ /* 0x004fc40003f05270 */
[----:B------:R-:W1:Y:S11]  /*1a40*/  LDC.64 R2, c[0x0][0x3a8] ;  /* 0x0000ea00ff027b82 */ /* 0x000e760000000a00 */
[----:B------:R-:W0:Y:S01]  /*1a50*/  @P0 LDC.64 R10, c[0x0][0x3b0] ;  /* 0x0000ec00ff0a0b82 */ /* 0x000e220000000a00 */
[----:B------:R-:W-:Y:S04]  /*1a60*/  @P0 STG.E desc[UR10][R8.64], RZ ;  /* 0x000000ff08000986 */ /* 0x000fe8000c10190a */
[----:B0-----:R0:W-:Y:S04]  /*1a70*/  @P0 STG.E.U8 desc[UR10][R10.64], R13 ;  /* 0x0000000d0a000986 */ /* 0x0011e8000c10110a */
[----:B-1----:R-:W-:Y:S04]  /*1a80*/  @P1 REDG.E.ADD.STRONG.GPU desc[UR10][R2.64], R15 ;  /* 0x0000000f0200198e */ /* 0x002fe8000c12e10a */
[----:B------:R-:W2:Y:S01]  /*1a90*/  LDG.E R12, desc[UR10][R8.64+0x4] ;  /* 0x0000040a080c7981 */ /* 0x000ea2000c1e1900 */
[----:B------:R-:W1:Y:S01]  /*1aa0*/  POPC R17, UR4 ;  /* 0x0000000400117d09 */ /* 0x000e620008000000 */
[----:B------:R-:W-:Y:S01]  /*1ab0*/  ISETP.EQ.U32.AND P1, PT, R6, UR5, PT ;  /* 0x0000000506007c0c */ /* 0x000fe2000bf22070 */
[----:B------:R-:W-:Y:S01]  /*1ac0*/  IMAD.MOV.U32 R14, RZ, RZ, 0x1 ;  /* 0x00000001ff0e7424 */ /* 0x000fe200078e00ff */
[----:B--2---:R-:W-:-:S13]  /*1ad0*/  ISETP.NE.AND P0, PT, R12, RZ, PT ;  /* 0x000000ff0c00720c */ /* 0x004fda0003f05270 */
[----:B0-----:R-:W0:Y:S01]  /*1ae0*/  @P0 LDC.64 R12, c[0x0][0x3b0] ;  /* 0x0000ec00ff0c0b82 */ /* 0x001e220000000a00 */
[----:B------:R-:W-:Y:S01]  /*1af0*/  @P0 PRMT R11, R14, 0x7610, R11 ;  /* 0x000076100e0b0816 */ /* 0x000fe2000000000b */
[----:B------:R-:W-:Y:S04]  /*1b00*/  @P0 STG.E desc[UR10][R8.64+0x4], RZ ;  /* 0x000004ff08000986 */ /* 0x000fe8000c10190a */
[----:B0-----:R0:W-:Y:S04]  /*1b10*/  @P0 STG.E.U8 desc[UR10][R12.64], R11 ;  /* 0x0000000b0c000986 */ /* 0x0011e8000c10110a */
[----:B-1----:R-:W-:Y:S04]  /*1b20*/  @P1 REDG.E.ADD.STRONG.GPU desc[UR10][R2.64], R17 ;  /* 0x000000110200198e */ /* 0x002fe8000c12e10a */
[----:B------:R-:W2:Y:S01]  /*1b30*/  LDG.E R10, desc[UR10][R8.64+0x8] ;  /* 0x0000080a080a7981 */ /* 0x000ea2000c1e1900 */
[----:B------:R-:W-:-:S02]  /*1b40*/  ISETP.EQ.U32.AND P1, PT, R6, UR5, PT ;  /* 0x0000000506007c0c */ /* 0x000fc4000bf22070 */
[----:B--2---:R-:W-:-:S13]  /*1b50*/  ISETP.NE.AND P0, PT, R10, RZ, PT ;  /* 0x000000ff0a00720c */ /* 0x004fda0003f05270 */
[----:B0-----:R-:W0:Y:S01]  /*1b60*/  @P0 LDC.64 R10, c[0x0][0x3b0] ;  /* 0x0000ec00ff0a0b82 */ /* 0x001e220000000a00 */
[----:B------:R-:W-:Y:S01]  /*1b70*/  @P0 PRMT R13, R14, 0x7610, R13 ;  /* 0x000076100e0d0816 */ /* 0x000fe2000000000d */
[----:B------:R-:W-:Y:S04]  /*1b80*/  @P0 STG.E desc[UR10][R8.64+0x8], RZ ;  /* 0x000008ff08000986 */ /* 0x000fe8000c10190a */
[----:B0-----:R0:W-:Y:S04]  /*1b90*/  @P0 STG.E.U8 desc[UR10][R10.64], R13 ;  /* 0x0000000d0a000986 */ /* 0x0011e8000c10110a */
[----:B------:R1:W-:Y:S04]  /*1ba0*/  @P1 REDG.E.ADD.STRONG.GPU desc[UR10][R2.64], R15 ;  /* 0x0000000f0200198e */ /* 0x0003e8000c12e10a */
[----:B------:R-:W2:Y:S01]  /*1bb0*/  LDG.E R12, desc[UR10][R8.64+0xc] ;  /* 0x00000c0a080c7981 */ /* 0x000ea2000c1e1900 */
[----:B------:R-:W-:Y:S01]  /*1bc0*/  ISETP.EQ.U32.AND P1, PT, R6, UR5, PT ;  /* 0x0000000506007c0c */ /* 0x000fe2000bf22070 */
[----:B------:R-:W-:Y:S01]  /*1bd0*/  IMAD.MOV.U32 R6, RZ, RZ, 0x1 ;  /* 0x00000001ff067424 */ /* 0x000fe200078e00ff */
[----:B--2---:R-:W-:-:S13]  /*1be0*/  ISETP.NE.AND P0, PT, R12, RZ, PT ;  /* 0x000000ff0c00720c */ /* 0x004fda0003f05270 */
[----:B0-----:R-:W0:Y:S01]  /*1bf0*/  @P0 LDC.64 R12, c[0x0][0x3b0] ;  /* 0x0000ec00ff0c0b82 */ /* 0x001e220000000a00 */
[----:B------:R1:W-:Y:S04]  /*1c00*/  @P0 STG.E desc[UR10][R8.64+0xc], RZ ;  /* 0x00000cff08000986 */ /* 0x0003e8000c10190a */
[----:B0-----:R1:W-:Y:S01]  /*1c10*/  @P0 STG.E.U8 desc[UR10][R12.64], R6 ;  /* 0x000000060c000986 */ /* 0x0013e2000c10110a */
[----:B------:R-:W-:-:S03]  /*1c20*/  IADD3 R0, P0, PT, R0, 0x4, RZ ;  /* 0x0000000400007810 */ /* 0x000fc60007f1e0ff */
[----:B------:R1:W-:Y:S02]  /*1c30*/  @P1 REDG.E.ADD.STRONG.GPU desc[UR10][R2.64], R17 ;  /* 0x000000110200198e */ /* 0x0003e4000c12e10a */
[----:B------:R-:W-:Y:S01]  /*1c40*/  IMAD.X R5, RZ, RZ, R5, P0 ;  /* 0x000000ffff057224 */ /* 0x000fe200000e0605 */
[----:B------:R-:W-:-:S04]  /*1c50*/  ISETP.GE.U32.AND P0, PT, R0, R7, PT ;  /* 0x000000070000720c */ /* 0x000fc80003f06070 */
[----:B------:R-:W-:-:S13]  /*1c60*/  ISETP.GE.AND.EX P0, PT, R5, R4, PT, P0 ;  /* 0x000000040500720c */ /* 0x000fda0003f06300 */
[----:B-1----:R-:W-:Y:S05]  /*1c70*/  @!P0 BRA `(.L_x_63) ;  /* 0xfffffffc00488947 */ /* 0x002fea000383ffff */
[----:B------:R-:W-:Y:S05]  /*1c80*/  EXIT ;  /* 0x000000000000794d */ /* 0x000fea0003800000 */
.L_x_64:
        /* <DEDUP_REMOVED lines=15> */
.L_x_67:


//--------------------- .nv.shared.reserved.0     --------------------------
	.section	.nv.shared.reserved.0,"aw",@nobits
	.weak		__nv_reservedSMEM_offset_0_alias
	.size		__nv_reservedSMEM_offset_0_alias, 0, 64
	.other		__nv_reservedSMEM_offset_0_alias,@"STO_CUDA_RESERVED_SHARED STV_DEFAULT"
__nv_reservedSMEM_offset_0_alias:
	.zero		0
	.zero		64


//--------------------- .nv.constant0._Z30calculate_new_centroids_kernelliiPfS_PiS0_ --------------------------
	.section	.nv.constant0._Z30calculate_new_centroids_kernelliiPfS_PiS0_,"a",@progbits
	.sectionflags	@""
	.align	4
.nv.constant0._Z30calculate_new_centroids_kernelliiPfS_PiS0_:
	.zero		944


//--------------------- .nv.constant0._Z31assign_points_to_cluster_kernelliiPfS_PiS0_Pb --------------------------
	.section	.nv.constant0._Z31assign_points_to_cluster_kernelliiPfS_PiS0_Pb,"a",@progbits
	.sectionflags	@""
	.align	4
.nv.constant0._Z31assign_points_to_cluster_kernelliiPfS_PiS0_Pb:
	.zero		952


//--------------------- SYMBOLS --------------------------

	.type		.nv.reservedSmem.offset0,@object
	.size		.nv.reservedSmem.offset0,0x4
